//
// Generated by NVIDIA NVVM Compiler
//
// Compiler Build ID: CL-36424714
// Cuda compilation tools, release 13.0, V13.0.88
// Based on NVVM 20.0.0
//

.version 9.0
.target sm_100
.address_size 64

	// .globl	_Z6kernelii

.visible .entry _Z6kernelii(
	.param .u32 _Z6kernelii_param_0,
	.param .u32 _Z6kernelii_param_1
)
{


	ret;

}
	// .globl	_Z3addiiPi
.visible .entry _Z3addiiPi(
	.param .u32 _Z3addiiPi_param_0,
	.param .u32 _Z3addiiPi_param_1,
	.param .u64 .ptr .align 1 _Z3addiiPi_param_2
)
{
	.reg .b32 	%r<4>;
	.reg .b64 	%rd<3>;

	ld.param.u32 	%r1, [_Z3addiiPi_param_0];
	ld.param.u32 	%r2, [_Z3addiiPi_param_1];
	ld.param.u64 	%rd1, [_Z3addiiPi_param_2];
	cvta.to.global.u64 	%rd2, %rd1;
	add.s32 	%r3, %r2, %r1;
	st.global.u32 	[%rd2], %r3;
	ret;

}
	// .globl	_Z7gpuprocPKtPtPdS2_i
.visible .entry _Z7gpuprocPKtPtPdS2_i(
	.param .u64 .ptr .align 1 _Z7gpuprocPKtPtPdS2_i_param_0,
	.param .u64 .ptr .align 1 _Z7gpuprocPKtPtPdS2_i_param_1,
	.param .u64 .ptr .align 1 _Z7gpuprocPKtPtPdS2_i_param_2,
	.param .u64 .ptr .align 1 _Z7gpuprocPKtPtPdS2_i_param_3,
	.param .u32 _Z7gpuprocPKtPtPdS2_i_param_4
)
{
	.reg .pred 	%p<41>;
	.reg .b16 	%rs<68>;
	.reg .b32 	%r<217>;
	.reg .b64 	%rd<57>;
	.reg .b64 	%fd<160>;

	ld.param.u64 	%rd29, [_Z7gpuprocPKtPtPdS2_i_param_0];
	ld.param.u64 	%rd30, [_Z7gpuprocPKtPtPdS2_i_param_1];
	ld.param.u64 	%rd31, [_Z7gpuprocPKtPtPdS2_i_param_2];
	ld.param.u64 	%rd32, [_Z7gpuprocPKtPtPdS2_i_param_3];
	ld.param.u32 	%r32, [_Z7gpuprocPKtPtPdS2_i_param_4];
	cvta.to.global.u64 	%rd1, %rd30;
	cvta.to.global.u64 	%rd2, %rd29;
	cvta.to.global.u64 	%rd3, %rd32;
	cvta.to.global.u64 	%rd4, %rd31;
	cvt.s64.s32 	%rd5, %r32;
	setp.eq.s32 	%p1, %r32, 0;
	@%p1 bra 	$L__BB2_13;
	setp.lt.u32 	%p2, %r32, 16;
	mov.b64 	%rd52, 0;
	@%p2 bra 	$L__BB2_4;
	and.b64  	%rd52, %rd5, -16;
	add.s64 	%rd49, %rd2, 16;
	add.s64 	%rd48, %rd1, 16;
	mov.u64 	%rd50, %rd52;
$L__BB2_3:
	.pragma "nounroll";
	ld.global.u16 	%rs1, [%rd49+-16];
	add.s16 	%rs2, %rs1, 1;
	st.global.u16 	[%rd48+-16], %rs2;
	ld.global.u16 	%rs3, [%rd49+-14];
	add.s16 	%rs4, %rs3, 1;
	st.global.u16 	[%rd48+-14], %rs4;
	ld.global.u16 	%rs5, [%rd49+-12];
	add.s16 	%rs6, %rs5, 1;
	st.global.u16 	[%rd48+-12], %rs6;
	ld.global.u16 	%rs7, [%rd49+-10];
	add.s16 	%rs8, %rs7, 1;
	st.global.u16 	[%rd48+-10], %rs8;
	ld.global.u16 	%rs9, [%rd49+-8];
	add.s16 	%rs10, %rs9, 1;
	st.global.u16 	[%rd48+-8], %rs10;
	ld.global.u16 	%rs11, [%rd49+-6];
	add.s16 	%rs12, %rs11, 1;
	st.global.u16 	[%rd48+-6], %rs12;
	ld.global.u16 	%rs13, [%rd49+-4];
	add.s16 	%rs14, %rs13, 1;
	st.global.u16 	[%rd48+-4], %rs14;
	ld.global.u16 	%rs15, [%rd49+-2];
	add.s16 	%rs16, %rs15, 1;
	st.global.u16 	[%rd48+-2], %rs16;
	ld.global.u16 	%rs17, [%rd49];
	add.s16 	%rs18, %rs17, 1;
	st.global.u16 	[%rd48], %rs18;
	ld.global.u16 	%rs19, [%rd49+2];
	add.s16 	%rs20, %rs19, 1;
	st.global.u16 	[%rd48+2], %rs20;
	ld.global.u16 	%rs21, [%rd49+4];
	add.s16 	%rs22, %rs21, 1;
	st.global.u16 	[%rd48+4], %rs22;
	ld.global.u16 	%rs23, [%rd49+6];
	add.s16 	%rs24, %rs23, 1;
	st.global.u16 	[%rd48+6], %rs24;
	ld.global.u16 	%rs25, [%rd49+8];
	add.s16 	%rs26, %rs25, 1;
	st.global.u16 	[%rd48+8], %rs26;
	ld.global.u16 	%rs27, [%rd49+10];
	add.s16 	%rs28, %rs27, 1;
	st.global.u16 	[%rd48+10], %rs28;
	ld.global.u16 	%rs29, [%rd49+12];
	add.s16 	%rs30, %rs29, 1;
	st.global.u16 	[%rd48+12], %rs30;
	ld.global.u16 	%rs31, [%rd49+14];
	add.s16 	%rs32, %rs31, 1;
	st.global.u16 	[%rd48+14], %rs32;
	add.s64 	%rd50, %rd50, -16;
	add.s64 	%rd49, %rd49, 32;
	add.s64 	%rd48, %rd48, 32;
	setp.ne.s64 	%p3, %rd50, 0;
	@%p3 bra 	$L__BB2_3;
$L__BB2_4:
	and.b32  	%r33, %r32, 15;
	setp.eq.s32 	%p4, %r33, 0;
	@%p4 bra 	$L__BB2_13;
	and.b64  	%rd34, %rd5, 15;
	add.s64 	%rd35, %rd34, -1;
	setp.lt.u64 	%p5, %rd35, 7;
	@%p5 bra 	$L__BB2_7;
	shl.b64 	%rd36, %rd52, 1;
	add.s64 	%rd37, %rd2, %rd36;
	ld.global.u16 	%rs33, [%rd37];
	add.s16 	%rs34, %rs33, 1;
	add.s64 	%rd38, %rd1, %rd36;
	st.global.u16 	[%rd38], %rs34;
	ld.global.u16 	%rs35, [%rd37+2];
	add.s16 	%rs36, %rs35, 1;
	st.global.u16 	[%rd38+2], %rs36;
	ld.global.u16 	%rs37, [%rd37+4];
	add.s16 	%rs38, %rs37, 1;
	st.global.u16 	[%rd38+4], %rs38;
	ld.global.u16 	%rs39, [%rd37+6];
	add.s16 	%rs40, %rs39, 1;
	st.global.u16 	[%rd38+6], %rs40;
	ld.global.u16 	%rs41, [%rd37+8];
	add.s16 	%rs42, %rs41, 1;
	st.global.u16 	[%rd38+8], %rs42;
	ld.global.u16 	%rs43, [%rd37+10];
	add.s16 	%rs44, %rs43, 1;
	st.global.u16 	[%rd38+10], %rs44;
	ld.global.u16 	%rs45, [%rd37+12];
	add.s16 	%rs46, %rs45, 1;
	st.global.u16 	[%rd38+12], %rs46;
	ld.global.u16 	%rs47, [%rd37+14];
	add.s16 	%rs48, %rs47, 1;
	st.global.u16 	[%rd38+14], %rs48;
	add.s64 	%rd52, %rd52, 8;
$L__BB2_7:
	and.b32  	%r34, %r32, 7;
	setp.eq.s32 	%p6, %r34, 0;
	@%p6 bra 	$L__BB2_13;
	and.b64  	%rd39, %rd5, 7;
	add.s64 	%rd40, %rd39, -1;
	setp.lt.u64 	%p7, %rd40, 3;
	@%p7 bra 	$L__BB2_10;
	shl.b64 	%rd41, %rd52, 1;
	add.s64 	%rd42, %rd2, %rd41;
	ld.global.u16 	%rs49, [%rd42];
	add.s16 	%rs50, %rs49, 1;
	add.s64 	%rd43, %rd1, %rd41;
	st.global.u16 	[%rd43], %rs50;
	ld.global.u16 	%rs51, [%rd42+2];
	add.s16 	%rs52, %rs51, 1;
	st.global.u16 	[%rd43+2], %rs52;
	ld.global.u16 	%rs53, [%rd42+4];
	add.s16 	%rs54, %rs53, 1;
	st.global.u16 	[%rd43+4], %rs54;
	ld.global.u16 	%rs55, [%rd42+6];
	add.s16 	%rs56, %rs55, 1;
	st.global.u16 	[%rd43+6], %rs56;
	add.s64 	%rd52, %rd52, 4;
$L__BB2_10:
	and.b32  	%r35, %r32, 3;
	setp.eq.s32 	%p8, %r35, 0;
	@%p8 bra 	$L__BB2_13;
	shl.b64 	%rd44, %rd52, 1;
	add.s64 	%rd56, %rd1, %rd44;
	add.s64 	%rd55, %rd2, %rd44;
	and.b64  	%rd54, %rd5, 3;
$L__BB2_12:
	.pragma "nounroll";
	ld.global.u16 	%rs57, [%rd55];
	add.s16 	%rs58, %rs57, 1;
	st.global.u16 	[%rd56], %rs58;
	add.s64 	%rd56, %rd56, 2;
	add.s64 	%rd55, %rd55, 2;
	add.s64 	%rd54, %rd54, -1;
	setp.ne.s64 	%p9, %rd54, 0;
	@%p9 bra 	$L__BB2_12;
$L__BB2_13:
	mov.b64 	%rd45, 0;
	st.global.u64 	[%rd4], %rd45;
	st.global.u64 	[%rd3], %rd45;
	ld.global.u16 	%rs59, [%rd2];
	cvt.rn.f64.u16 	%fd64, %rs59;
	ld.global.u16 	%rs60, [%rd2+2];
	cvt.rn.f64.u16 	%fd65, %rs60;
	add.f64 	%fd66, %fd64, %fd65;
	ld.global.u16 	%rs61, [%rd2+4];
	cvt.rn.f64.u16 	%fd67, %rs61;
	add.f64 	%fd68, %fd66, %fd67;
	ld.global.u16 	%rs62, [%rd2+6];
	cvt.rn.f64.u16 	%fd69, %rs62;
	add.f64 	%fd70, %fd68, %fd69;
	ld.global.u16 	%rs63, [%rd2+8];
	cvt.rn.f64.u16 	%fd71, %rs63;
	add.f64 	%fd72, %fd70, %fd71;
	ld.global.u16 	%rs64, [%rd2+10];
	cvt.rn.f64.u16 	%fd73, %rs64;
	add.f64 	%fd74, %fd72, %fd73;
	ld.global.u16 	%rs65, [%rd2+12];
	cvt.rn.f64.u16 	%fd75, %rs65;
	add.f64 	%fd76, %fd74, %fd75;
	ld.global.u16 	%rs66, [%rd2+14];
	cvt.rn.f64.u16 	%fd77, %rs66;
	add.f64 	%fd78, %fd76, %fd77;
	ld.global.u16 	%rs67, [%rd2+16];
	cvt.rn.f64.u16 	%fd79, %rs67;
	add.f64 	%fd130, %fd78, %fd79;
	st.global.f64 	[%rd4], %fd130;
	ld.global.u16 	%r37, [%rd2+18];
	ld.global.u16 	%r38, [%rd2];
	sub.s32 	%r39, %r37, %r38;
	cvt.rn.f64.s32 	%fd80, %r39;
	add.f64 	%fd2, %fd130, %fd80;
	setp.leu.f64 	%p10, %fd2, %fd130;
	mov.b32 	%r187, 0;
	@%p10 bra 	$L__BB2_15;
	st.global.f64 	[%rd4], %fd2;
	mov.b32 	%r187, 1;
	mov.f64 	%fd130, %fd2;
$L__BB2_15:
	ld.global.u16 	%r41, [%rd2+20];
	ld.global.u16 	%r42, [%rd2+2];
	sub.s32 	%r43, %r41, %r42;
	cvt.rn.f64.s32 	%fd81, %r43;
	add.f64 	%fd4, %fd2, %fd81;
	setp.leu.f64 	%p11, %fd4, %fd130;
	@%p11 bra 	$L__BB2_17;
	st.global.f64 	[%rd4], %fd4;
	mov.b32 	%r187, 2;
	mov.f64 	%fd130, %fd4;
$L__BB2_17:
	ld.global.u16 	%r45, [%rd2+22];
	ld.global.u16 	%r46, [%rd2+4];
	sub.s32 	%r47, %r45, %r46;
	cvt.rn.f64.s32 	%fd82, %r47;
	add.f64 	%fd6, %fd4, %fd82;
	setp.leu.f64 	%p12, %fd6, %fd130;
	@%p12 bra 	$L__BB2_19;
	st.global.f64 	[%rd4], %fd6;
	mov.b32 	%r187, 3;
	mov.f64 	%fd130, %fd6;
$L__BB2_19:
	ld.global.u16 	%r49, [%rd2+24];
	ld.global.u16 	%r50, [%rd2+6];
	sub.s32 	%r51, %r49, %r50;
	cvt.rn.f64.s32 	%fd83, %r51;
	add.f64 	%fd8, %fd6, %fd83;
	setp.leu.f64 	%p13, %fd8, %fd130;
	@%p13 bra 	$L__BB2_21;
	st.global.f64 	[%rd4], %fd8;
	mov.b32 	%r187, 4;
	mov.f64 	%fd130, %fd8;
$L__BB2_21:
	ld.global.u16 	%r53, [%rd2+26];
	ld.global.u16 	%r54, [%rd2+8];
	sub.s32 	%r55, %r53, %r54;
	cvt.rn.f64.s32 	%fd84, %r55;
	add.f64 	%fd10, %fd8, %fd84;
	setp.leu.f64 	%p14, %fd10, %fd130;
	@%p14 bra 	$L__BB2_23;
	st.global.f64 	[%rd4], %fd10;
	mov.b32 	%r187, 5;
	mov.f64 	%fd130, %fd10;
$L__BB2_23:
	ld.global.u16 	%r57, [%rd2+28];
	ld.global.u16 	%r58, [%rd2+10];
	sub.s32 	%r59, %r57, %r58;
	cvt.rn.f64.s32 	%fd85, %r59;
	add.f64 	%fd12, %fd10, %fd85;
	setp.leu.f64 	%p15, %fd12, %fd130;
	@%p15 bra 	$L__BB2_25;
	st.global.f64 	[%rd4], %fd12;
	mov.b32 	%r187, 6;
	mov.f64 	%fd130, %fd12;
$L__BB2_25:
	ld.global.u16 	%r61, [%rd2+30];
	ld.global.u16 	%r62, [%rd2+12];
	sub.s32 	%r63, %r61, %r62;
	cvt.rn.f64.s32 	%fd86, %r63;
	add.f64 	%fd14, %fd12, %fd86;
	setp.leu.f64 	%p16, %fd14, %fd130;
	@%p16 bra 	$L__BB2_27;
	st.global.f64 	[%rd4], %fd14;
	mov.b32 	%r187, 7;
	mov.f64 	%fd130, %fd14;
$L__BB2_27:
	ld.global.u16 	%r65, [%rd2+32];
	ld.global.u16 	%r66, [%rd2+14];
	sub.s32 	%r67, %r65, %r66;
	cvt.rn.f64.s32 	%fd87, %r67;
	add.f64 	%fd16, %fd14, %fd87;
	setp.leu.f64 	%p17, %fd16, %fd130;
	@%p17 bra 	$L__BB2_29;
	st.global.f64 	[%rd4], %fd16;
	mov.b32 	%r187, 8;
	mov.f64 	%fd130, %fd16;
$L__BB2_29:
	ld.global.u16 	%r69, [%rd2+34];
	ld.global.u16 	%r70, [%rd2+16];
	sub.s32 	%r71, %r69, %r70;
	cvt.rn.f64.s32 	%fd88, %r71;
	add.f64 	%fd18, %fd16, %fd88;
	setp.leu.f64 	%p18, %fd18, %fd130;
	@%p18 bra 	$L__BB2_31;
	st.global.f64 	[%rd4], %fd18;
	mov.b32 	%r187, 9;
	mov.f64 	%fd130, %fd18;
$L__BB2_31:
	ld.global.u16 	%r73, [%rd2+36];
	ld.global.u16 	%r74, [%rd2+18];
	sub.s32 	%r75, %r73, %r74;
	cvt.rn.f64.s32 	%fd89, %r75;
	add.f64 	%fd20, %fd18, %fd89;
	setp.leu.f64 	%p19, %fd20, %fd130;
	@%p19 bra 	$L__BB2_33;
	st.global.f64 	[%rd4], %fd20;
	mov.b32 	%r187, 10;
	mov.f64 	%fd130, %fd20;
$L__BB2_33:
	ld.global.u16 	%r77, [%rd2+38];
	ld.global.u16 	%r78, [%rd2+20];
	sub.s32 	%r79, %r77, %r78;
	cvt.rn.f64.s32 	%fd90, %r79;
	add.f64 	%fd22, %fd20, %fd90;
	setp.leu.f64 	%p20, %fd22, %fd130;
	@%p20 bra 	$L__BB2_35;
	st.global.f64 	[%rd4], %fd22;
	mov.b32 	%r187, 11;
	mov.f64 	%fd130, %fd22;
$L__BB2_35:
	ld.global.u16 	%r81, [%rd2+40];
	ld.global.u16 	%r82, [%rd2+22];
	sub.s32 	%r83, %r81, %r82;
	cvt.rn.f64.s32 	%fd91, %r83;
	add.f64 	%fd24, %fd22, %fd91;
	setp.leu.f64 	%p21, %fd24, %fd130;
	@%p21 bra 	$L__BB2_37;
	st.global.f64 	[%rd4], %fd24;
	mov.b32 	%r187, 12;
	mov.f64 	%fd130, %fd24;
$L__BB2_37:
	ld.global.u16 	%r85, [%rd2+42];
	ld.global.u16 	%r86, [%rd2+24];
	sub.s32 	%r87, %r85, %r86;
	cvt.rn.f64.s32 	%fd92, %r87;
	add.f64 	%fd26, %fd24, %fd92;
	setp.leu.f64 	%p22, %fd26, %fd130;
	@%p22 bra 	$L__BB2_39;
	st.global.f64 	[%rd4], %fd26;
	mov.b32 	%r187, 13;
	mov.f64 	%fd130, %fd26;
$L__BB2_39:
	ld.global.u16 	%r89, [%rd2+44];
	ld.global.u16 	%r90, [%rd2+26];
	sub.s32 	%r91, %r89, %r90;
	cvt.rn.f64.s32 	%fd93, %r91;
	add.f64 	%fd28, %fd26, %fd93;
	setp.leu.f64 	%p23, %fd28, %fd130;
	@%p23 bra 	$L__BB2_41;
	st.global.f64 	[%rd4], %fd28;
	mov.b32 	%r187, 14;
	mov.f64 	%fd130, %fd28;
$L__BB2_41:
	ld.global.u16 	%r93, [%rd2+46];
	ld.global.u16 	%r94, [%rd2+28];
	sub.s32 	%r95, %r93, %r94;
	cvt.rn.f64.s32 	%fd94, %r95;
	add.f64 	%fd30, %fd28, %fd94;
	setp.leu.f64 	%p24, %fd30, %fd130;
	@%p24 bra 	$L__BB2_43;
	st.global.f64 	[%rd4], %fd30;
	mov.b32 	%r187, 15;
	mov.f64 	%fd130, %fd30;
$L__BB2_43:
	ld.global.u16 	%r97, [%rd2+48];
	ld.global.u16 	%r98, [%rd2+30];
	sub.s32 	%r99, %r97, %r98;
	cvt.rn.f64.s32 	%fd95, %r99;
	add.f64 	%fd32, %fd30, %fd95;
	setp.leu.f64 	%p25, %fd32, %fd130;
	@%p25 bra 	$L__BB2_45;
	st.global.f64 	[%rd4], %fd32;
	mov.b32 	%r187, 16;
	mov.f64 	%fd130, %fd32;
$L__BB2_45:
	ld.global.u16 	%r101, [%rd2+50];
	ld.global.u16 	%r102, [%rd2+32];
	sub.s32 	%r103, %r101, %r102;
	cvt.rn.f64.s32 	%fd96, %r103;
	add.f64 	%fd34, %fd32, %fd96;
	setp.leu.f64 	%p26, %fd34, %fd130;
	@%p26 bra 	$L__BB2_47;
	st.global.f64 	[%rd4], %fd34;
	mov.b32 	%r187, 17;
	mov.f64 	%fd130, %fd34;
$L__BB2_47:
	ld.global.u16 	%r105, [%rd2+52];
	ld.global.u16 	%r106, [%rd2+34];
	sub.s32 	%r107, %r105, %r106;
	cvt.rn.f64.s32 	%fd97, %r107;
	add.f64 	%fd36, %fd34, %fd97;
	setp.leu.f64 	%p27, %fd36, %fd130;
	@%p27 bra 	$L__BB2_49;
	st.global.f64 	[%rd4], %fd36;
	mov.b32 	%r187, 18;
	mov.f64 	%fd130, %fd36;
$L__BB2_49:
	ld.global.u16 	%r109, [%rd2+54];
	ld.global.u16 	%r110, [%rd2+36];
	sub.s32 	%r111, %r109, %r110;
	cvt.rn.f64.s32 	%fd98, %r111;
	add.f64 	%fd38, %fd36, %fd98;
	setp.leu.f64 	%p28, %fd38, %fd130;
	@%p28 bra 	$L__BB2_51;
	st.global.f64 	[%rd4], %fd38;
	mov.b32 	%r187, 19;
	mov.f64 	%fd130, %fd38;
$L__BB2_51:
	ld.global.u16 	%r113, [%rd2+56];
	ld.global.u16 	%r114, [%rd2+38];
	sub.s32 	%r115, %r113, %r114;
	cvt.rn.f64.s32 	%fd99, %r115;
	add.f64 	%fd40, %fd38, %fd99;
	setp.leu.f64 	%p29, %fd40, %fd130;
	@%p29 bra 	$L__BB2_53;
	st.global.f64 	[%rd4], %fd40;
	mov.b32 	%r187, 20;
	mov.f64 	%fd130, %fd40;
$L__BB2_53:
	ld.global.u16 	%r117, [%rd2+58];
	ld.global.u16 	%r118, [%rd2+40];
	sub.s32 	%r119, %r117, %r118;
	cvt.rn.f64.s32 	%fd100, %r119;
	add.f64 	%fd42, %fd40, %fd100;
	setp.leu.f64 	%p30, %fd42, %fd130;
	@%p30 bra 	$L__BB2_55;
	st.global.f64 	[%rd4], %fd42;
	mov.b32 	%r187, 21;
	mov.f64 	%fd130, %fd42;
$L__BB2_55:
	ld.global.u16 	%r121, [%rd2+60];
	ld.global.u16 	%r122, [%rd2+42];
	sub.s32 	%r123, %r121, %r122;
	cvt.rn.f64.s32 	%fd101, %r123;
	add.f64 	%fd44, %fd42, %fd101;
	setp.leu.f64 	%p31, %fd44, %fd130;
	@%p31 bra 	$L__BB2_57;
	st.global.f64 	[%rd4], %fd44;
	mov.b32 	%r187, 22;
	mov.f64 	%fd130, %fd44;
$L__BB2_57:
	ld.global.u16 	%r125, [%rd2+62];
	ld.global.u16 	%r126, [%rd2+44];
	sub.s32 	%r127, %r125, %r126;
	cvt.rn.f64.s32 	%fd102, %r127;
	add.f64 	%fd46, %fd44, %fd102;
	setp.leu.f64 	%p32, %fd46, %fd130;
	@%p32 bra 	$L__BB2_59;
	st.global.f64 	[%rd4], %fd46;
	mov.b32 	%r187, 23;
	mov.f64 	%fd130, %fd46;
$L__BB2_59:
	ld.global.u16 	%r129, [%rd2+64];
	ld.global.u16 	%r130, [%rd2+46];
	sub.s32 	%r131, %r129, %r130;
	cvt.rn.f64.s32 	%fd103, %r131;
	add.f64 	%fd48, %fd46, %fd103;
	setp.leu.f64 	%p33, %fd48, %fd130;
	@%p33 bra 	$L__BB2_61;
	st.global.f64 	[%rd4], %fd48;
	mov.b32 	%r187, 24;
	mov.f64 	%fd130, %fd48;
$L__BB2_61:
	ld.global.u16 	%r133, [%rd2+66];
	ld.global.u16 	%r134, [%rd2+48];
	sub.s32 	%r135, %r133, %r134;
	cvt.rn.f64.s32 	%fd104, %r135;
	add.f64 	%fd50, %fd48, %fd104;
	setp.leu.f64 	%p34, %fd50, %fd130;
	@%p34 bra 	$L__BB2_63;
	st.global.f64 	[%rd4], %fd50;
	mov.b32 	%r187, 25;
	mov.f64 	%fd130, %fd50;
$L__BB2_63:
	ld.global.u16 	%r137, [%rd2+68];
	ld.global.u16 	%r138, [%rd2+50];
	sub.s32 	%r139, %r137, %r138;
	cvt.rn.f64.s32 	%fd105, %r139;
	add.f64 	%fd52, %fd50, %fd105;
	setp.leu.f64 	%p35, %fd52, %fd130;
	@%p35 bra 	$L__BB2_65;
	st.global.f64 	[%rd4], %fd52;
	mov.b32 	%r187, 26;
	mov.f64 	%fd130, %fd52;
$L__BB2_65:
	ld.global.u16 	%r141, [%rd2+70];
	ld.global.u16 	%r142, [%rd2+52];
	sub.s32 	%r143, %r141, %r142;
	cvt.rn.f64.s32 	%fd106, %r143;
	add.f64 	%fd54, %fd52, %fd106;
	setp.leu.f64 	%p36, %fd54, %fd130;
	@%p36 bra 	$L__BB2_67;
	st.global.f64 	[%rd4], %fd54;
	mov.b32 	%r187, 27;
	mov.f64 	%fd130, %fd54;
$L__BB2_67:
	ld.global.u16 	%r145, [%rd2+72];
	ld.global.u16 	%r146, [%rd2+54];
	sub.s32 	%r147, %r145, %r146;
	cvt.rn.f64.s32 	%fd107, %r147;
	add.f64 	%fd56, %fd54, %fd107;
	setp.leu.f64 	%p37, %fd56, %fd130;
	@%p37 bra 	$L__BB2_69;
	st.global.f64 	[%rd4], %fd56;
	mov.b32 	%r187, 28;
	mov.f64 	%fd130, %fd56;
$L__BB2_69:
	ld.global.u16 	%r149, [%rd2+74];
	ld.global.u16 	%r150, [%rd2+56];
	sub.s32 	%r151, %r149, %r150;
	cvt.rn.f64.s32 	%fd108, %r151;
	add.f64 	%fd58, %fd56, %fd108;
	setp.leu.f64 	%p38, %fd58, %fd130;
	@%p38 bra 	$L__BB2_71;
	st.global.f64 	[%rd4], %fd58;
	mov.b32 	%r187, 29;
	mov.f64 	%fd130, %fd58;
$L__BB2_71:
	ld.global.u16 	%r153, [%rd2+76];
	ld.global.u16 	%r154, [%rd2+58];
	sub.s32 	%r155, %r153, %r154;
	cvt.rn.f64.s32 	%fd109, %r155;
	add.f64 	%fd60, %fd58, %fd109;
	setp.leu.f64 	%p39, %fd60, %fd130;
	@%p39 bra 	$L__BB2_73;
	st.global.f64 	[%rd4], %fd60;
	mov.b32 	%r187, 30;
	mov.f64 	%fd130, %fd60;
$L__BB2_73:
	ld.global.u16 	%r157, [%rd2+78];
	ld.global.u16 	%r158, [%rd2+60];
	sub.s32 	%r159, %r157, %r158;
	cvt.rn.f64.s32 	%fd110, %r159;
	add.f64 	%fd62, %fd60, %fd110;
	setp.leu.f64 	%p40, %fd62, %fd130;
	@%p40 bra 	$L__BB2_75;
	st.global.f64 	[%rd4], %fd62;
	mov.b32 	%r187, 31;
	mov.f64 	%fd130, %fd62;
$L__BB2_75:
	mul.wide.u32 	%rd46, %r187, 2;
	add.s64 	%rd47, %rd2, %rd46;
	ld.global.u16 	%r161, [%rd47];
	mul.lo.s32 	%r162, %r187, %r161;
	cvt.rn.f64.u32 	%fd111, %r162;
	ld.global.u16 	%r163, [%rd47+2];
	mad.lo.s32 	%r164, %r163, %r187, %r163;
	cvt.rn.f64.u32 	%fd112, %r164;
	add.f64 	%fd113, %fd111, %fd112;
	add.s32 	%r165, %r187, 2;
	ld.global.u16 	%r166, [%rd47+4];
	mul.lo.s32 	%r167, %r165, %r166;
	cvt.rn.f64.u32 	%fd114, %r167;
	add.f64 	%fd115, %fd113, %fd114;
	add.s32 	%r168, %r187, 3;
	ld.global.u16 	%r169, [%rd47+6];
	mul.lo.s32 	%r170, %r168, %r169;
	cvt.rn.f64.u32 	%fd116, %r170;
	add.f64 	%fd117, %fd115, %fd116;
	add.s32 	%r171, %r187, 4;
	ld.global.u16 	%r172, [%rd47+8];
	mul.lo.s32 	%r173, %r171, %r172;
	cvt.rn.f64.u32 	%fd118, %r173;
	add.f64 	%fd119, %fd117, %fd118;
	add.s32 	%r174, %r187, 5;
	ld.global.u16 	%r175, [%rd47+10];
	mul.lo.s32 	%r176, %r174, %r175;
	cvt.rn.f64.u32 	%fd120, %r176;
	add.f64 	%fd121, %fd119, %fd120;
	add.s32 	%r177, %r187, 6;
	ld.global.u16 	%r178, [%rd47+12];
	mul.lo.s32 	%r179, %r177, %r178;
	cvt.rn.f64.u32 	%fd122, %r179;
	add.f64 	%fd123, %fd121, %fd122;
	add.s32 	%r180, %r187, 7;
	ld.global.u16 	%r181, [%rd47+14];
	mul.lo.s32 	%r182, %r180, %r181;
	cvt.rn.f64.u32 	%fd124, %r182;
	add.f64 	%fd125, %fd123, %fd124;
	add.s32 	%r183, %r187, 8;
	ld.global.u16 	%r184, [%rd47+16];
	mul.lo.s32 	%r185, %r183, %r184;
	cvt.rn.f64.u32 	%fd126, %r185;
	add.f64 	%fd127, %fd125, %fd126;
	div.rn.f64 	%fd128, %fd127, %fd130;
	st.global.f64 	[%rd3], %fd128;
	ret;

}


// ===== COMPILED SASS (sm_100) =====

	.target	sm_100

	.elftype	@"ET_EXEC"


//--------------------- .note.nv.tkinfo           --------------------------
	.section	.note.nv.tkinfo,"",@"SHT_NOTE"
	.sectionflags	@"SHF_NOTE_NV_TKINFO"
	.tkinfo
        /*0018*/ 	.word	0x00000002
        /*0030*/ 	.string	""
        /*0030*/ 	.string	"ptxas"
        /*0030*/ 	.string	"Cuda compilation tools, release 13.0, V13.0.88"
        /*0030*/ 	.string	"Build cuda_13.0.r13.0/compiler.36424714_0"
        /*0030*/ 	.string	"-arch sm_100 -m 64 "



//--------------------- .note.nv.cuinfo           --------------------------
	.section	.note.nv.cuinfo,"",@"SHT_NOTE"
	.sectionflags	@"SHF_NOTE_NV_CUINFO"
        /*0018*/ 	.short	0x0002
        /*001a*/ 	.short	0x0064
        /*001c*/ 	.short	0x0082
	.zero		2


//--------------------- .nv.info                  --------------------------
	.section	.nv.info,"",@"SHT_CUDA_INFO"
	.align	4


	//----- nvinfo : EIATTR_REGCOUNT
	.align		4
        /*0000*/ 	.byte	0x04, 0x2f
        /*0002*/ 	.short	(.L_1 - .L_0)
	.align		4
.L_0:
        /*0004*/ 	.word	index@(_Z6kernelii)
        /*0008*/ 	.word	0x00000004


	//----- nvinfo : EIATTR_FRAME_SIZE
	.align		4
.L_1:
        /*000c*/ 	.byte	0x04, 0x11
        /*000e*/ 	.short	(.L_3 - .L_2)
	.align		4
.L_2:
        /*0010*/ 	.word	index@(_Z6kernelii)
        /*0014*/ 	.word	0x00000000


	//----- nvinfo : EIATTR_REGCOUNT
	.align		4
.L_3:
        /*0018*/ 	.byte	0x04, 0x2f
        /*001a*/ 	.short	(.L_5 - .L_4)
	.align		4
.L_4:
        /*001c*/ 	.word	index@(_Z3addiiPi)
        /*0020*/ 	.word	0x00000008


	//----- nvinfo : EIATTR_FRAME_SIZE
	.align		4
.L_5:
        /*0024*/ 	.byte	0x04, 0x11
        /*0026*/ 	.short	(.L_7 - .L_6)
	.align		4
.L_6:
        /*0028*/ 	.word	index@(_Z3addiiPi)
        /*002c*/ 	.word	0x00000000


	//----- nvinfo : EIATTR_REGCOUNT
	.align		4
.L_7:
        /*0030*/ 	.byte	0x04, 0x2f
        /*0032*/ 	.short	(.L_9 - .L_8)
	.align		4
.L_8:
        /*0034*/ 	.word	index@(_Z7gpuprocPKtPtPdS2_i)
        /*0038*/ 	.word	0x0000001a


	//----- nvinfo : EIATTR_FRAME_SIZE
	.align		4
.L_9:
        /*003c*/ 	.byte	0x04, 0x11
        /*003e*/ 	.short	(.L_11 - .L_10)
	.align		4
.L_10:
        /*0040*/ 	.word	index@($__internal_0_$__cuda_sm20_div_rn_f64_full)
        /*0044*/ 	.word	0x00000000


	//----- nvinfo : EIATTR_FRAME_SIZE
	.align		4
.L_11:
        /*0048*/ 	.byte	0x04, 0x11
        /*004a*/ 	.short	(.L_13 - .L_12)
	.align		4
.L_12:
        /*004c*/ 	.word	index@(_Z7gpuprocPKtPtPdS2_i)
        /*0050*/ 	.word	0x00000000


	//----- nvinfo : EIATTR_MIN_STACK_SIZE
	.align		4
.L_13:
        /*0054*/ 	.byte	0x04, 0x12
        /*0056*/ 	.short	(.L_15 - .L_14)
	.align		4
.L_14:
        /*0058*/ 	.word	index@(_Z7gpuprocPKtPtPdS2_i)
        /*005c*/ 	.word	0x00000000


	//----- nvinfo : EIATTR_MIN_STACK_SIZE
	.align		4
.L_15:
        /*0060*/ 	.byte	0x04, 0x12
        /*0062*/ 	.short	(.L_17 - .L_16)
	.align		4
.L_16:
        /*0064*/ 	.word	index@(_Z3addiiPi)
        /*0068*/ 	.word	0x00000000


	//----- nvinfo : EIATTR_MIN_STACK_SIZE
	.align		4
.L_17:
        /*006c*/ 	.byte	0x04, 0x12
        /*006e*/ 	.short	(.L_19 - .L_18)
	.align		4
.L_18:
        /*0070*/ 	.word	index@(_Z6kernelii)
        /*0074*/ 	.word	0x00000000
.L_19:


//--------------------- .nv.compat                --------------------------
	.section	.nv.compat,"",@"SHT_CUDA_COMPAT_INFO"
	.align	4
        /*0000*/ 	.byte	0x02, 0x09, 0x00, 0x00, 0x02, 0x02, 0x01, 0x00, 0x02, 0x05, 0x05, 0x00, 0x03, 0x07, 0x01, 0x01
        /*0010*/ 	.byte	0x02, 0x03, 0x00, 0x00, 0x02, 0x06, 0x01, 0x00, 0x04, 0x0b, 0x08, 0x00, 0x01, 0x00, 0x00, 0x00
        /*0020*/ 	.byte	0x00, 0x00, 0x00, 0x00


//--------------------- .nv.info._Z7gpuprocPKtPtPdS2_i --------------------------
	.section	.nv.info._Z7gpuprocPKtPtPdS2_i,"",@"SHT_CUDA_INFO"
	.sectionflags	@""
	.align	4


	//----- nvinfo : EIATTR_CUDA_API_VERSION
	.align		4
        /*0000*/ 	.byte	0x04, 0x37
        /*0002*/ 	.short	(.L_21 - .L_20)
.L_20:
        /*0004*/ 	.word	0x00000082


	//----- nvinfo : EIATTR_KPARAM_INFO
	.align		4
.L_21:
        /*0008*/ 	.byte	0x04, 0x17
        /*000a*/ 	.short	(.L_23 - .L_22)
.L_22:
        /*000c*/ 	.word	0x00000000
        /*0010*/ 	.short	0x0004
        /*0012*/ 	.short	0x0020
        /*0014*/ 	.byte	0x00, 0xf0, 0x11, 0x00


	//----- nvinfo : EIATTR_KPARAM_INFO
	.align		4
.L_23:
        /*0018*/ 	.byte	0x04, 0x17
        /*001a*/ 	.short	(.L_25 - .L_24)
.L_24:
        /*001c*/ 	.word	0x00000000
        /*0020*/ 	.short	0x0003
        /*0022*/ 	.short	0x0018
        /*0024*/ 	.byte	0x00, 0xf5, 0x21, 0x00


	//----- nvinfo : EIATTR_KPARAM_INFO
	.align		4
.L_25:
        /*0028*/ 	.byte	0x04, 0x17
        /*002a*/ 	.short	(.L_27 - .L_26)
.L_26:
        /*002c*/ 	.word	0x00000000
        /*0030*/ 	.short	0x0002
        /*0032*/ 	.short	0x0010
        /*0034*/ 	.byte	0x00, 0xf5, 0x21, 0x00


	//----- nvinfo : EIATTR_KPARAM_INFO
	.align		4
.L_27:
        /*0038*/ 	.byte	0x04, 0x17
        /*003a*/ 	.short	(.L_29 - .L_28)
.L_28:
        /*003c*/ 	.word	0x00000000
        /*0040*/ 	.short	0x0001
        /*0042*/ 	.short	0x0008
        /*0044*/ 	.byte	0x00, 0xf5, 0x21, 0x00


	//----- nvinfo : EIATTR_KPARAM_INFO
	.align		4
.L_29:
        /*0048*/ 	.byte	0x04, 0x17
        /*004a*/ 	.short	(.L_31 - .L_30)
.L_30:
        /*004c*/ 	.word	0x00000000
        /*0050*/ 	.short	0x0000
        /*0052*/ 	.short	0x0000
        /*0054*/ 	.byte	0x00, 0xf5, 0x21, 0x00


	//----- nvinfo : EIATTR_SPARSE_MMA_MASK
	.align		4
.L_31:
        /*0058*/ 	.byte	0x03, 0x50
        /*005a*/ 	.short	0x0000


	//----- nvinfo : EIATTR_MAXREG_COUNT
	.align		4
        /*005c*/ 	.byte	0x03, 0x1b
        /*005e*/ 	.short	0x00ff


	//----- nvinfo : EIATTR_MERCURY_ISA_VERSION
	.align		4
        /*0060*/ 	.byte	0x03, 0x5f
        /*0062*/ 	.short	0x0101


	//----- nvinfo : EIATTR_VRC_CTA_INIT_COUNT
	.align		4
        /*0064*/ 	.byte	0x02, 0x4a
	.zero		1
	.zero		1


	//----- nvinfo : EIATTR_EXIT_INSTR_OFFSETS
	.align		4
        /*0068*/ 	.byte	0x04, 0x1c
        /*006a*/ 	.short	(.L_33 - .L_32)


	//   ....[0]....
.L_32:
        /*006c*/ 	.word	0x00002520


	//----- nvinfo : EIATTR_CRS_STACK_SIZE
	.align		4
.L_33:
        /*0070*/ 	.byte	0x04, 0x1e
        /*0072*/ 	.short	(.L_35 - .L_34)
.L_34:
        /*0074*/ 	.word	0x00000000


	//----- nvinfo : EIATTR_CBANK_PARAM_SIZE
	.align		4
.L_35:
        /*0078*/ 	.byte	0x03, 0x19
        /*007a*/ 	.short	0x0024


	//----- nvinfo : EIATTR_PARAM_CBANK
	.align		4
        /*007c*/ 	.byte	0x04, 0x0a
        /*007e*/ 	.short	(.L_37 - .L_36)
	.align		4
.L_36:
        /*0080*/ 	.word	index@(.nv.constant0._Z7gpuprocPKtPtPdS2_i)
        /*0084*/ 	.short	0x0380
        /*0086*/ 	.short	0x0024


	//----- nvinfo : EIATTR_SW_WAR
	.align		4
.L_37:
        /*0088*/ 	.byte	0x04, 0x36
        /*008a*/ 	.short	(.L_39 - .L_38)
.L_38:
        /*008c*/ 	.word	0x00000008
.L_39:


//--------------------- .nv.info._Z3addiiPi       --------------------------
	.section	.nv.info._Z3addiiPi,"",@"SHT_CUDA_INFO"
	.sectionflags	@""
	.align	4


	//----- nvinfo : EIATTR_CUDA_API_VERSION
	.align		4
        /*0000*/ 	.byte	0x04, 0x37
        /*0002*/ 	.short	(.L_41 - .L_40)
.L_40:
        /*0004*/ 	.word	0x00000082


	//----- nvinfo : EIATTR_KPARAM_INFO
	.align		4
.L_41:
        /*0008*/ 	.byte	0x04, 0x17
        /*000a*/ 	.short	(.L_43 - .L_42)
.L_42:
        /*000c*/ 	.word	0x00000000
        /*0010*/ 	.short	0x0002
        /*0012*/ 	.short	0x0008
        /*0014*/ 	.byte	0x00, 0xf5, 0x21, 0x00


	//----- nvinfo : EIATTR_KPARAM_INFO
	.align		4
.L_43:
        /*0018*/ 	.byte	0x04, 0x17
        /*001a*/ 	.short	(.L_45 - .L_44)
.L_44:
        /*001c*/ 	.word	0x00000000
        /*0020*/ 	.short	0x0001
        /*0022*/ 	.short	0x0004
        /*0024*/ 	.byte	0x00, 0xf0, 0x11, 0x00


	//----- nvinfo : EIATTR_KPARAM_INFO
	.align		4
.L_45:
        /*0028*/ 	.byte	0x04, 0x17
        /*002a*/ 	.short	(.L_47 - .L_46)
.L_46:
        /*002c*/ 	.word	0x00000000
        /*0030*/ 	.short	0x0000
        /*0032*/ 	.short	0x0000
        /*0034*/ 	.byte	0x00, 0xf0, 0x11, 0x00


	//----- nvinfo : EIATTR_SPARSE_MMA_MASK
	.align		4
.L_47:
        /*0038*/ 	.byte	0x03, 0x50
        /*003a*/ 	.short	0x0000


	//----- nvinfo : EIATTR_MAXREG_COUNT
	.align		4
        /*003c*/ 	.byte	0x03, 0x1b
        /*003e*/ 	.short	0x00ff


	//----- nvinfo : EIATTR_MERCURY_ISA_VERSION
	.align		4
        /*0040*/ 	.byte	0x03, 0x5f
        /*0042*/ 	.short	0x0101


	//----- nvinfo : EIATTR_VRC_CTA_INIT_COUNT
	.align		4
        /*0044*/ 	.byte	0x02, 0x4a
	.zero		1
	.zero		1


	//----- nvinfo : EIATTR_EXIT_INSTR_OFFSETS
	.align		4
        /*0048*/ 	.byte	0x04, 0x1c
        /*004a*/ 	.short	(.L_49 - .L_48)


	//   ....[0]....
.L_48:
        /*004c*/ 	.word	0x00000060


	//----- nvinfo : EIATTR_CBANK_PARAM_SIZE
	.align		4
.L_49:
        /*0050*/ 	.byte	0x03, 0x19
        /*0052*/ 	.short	0x0010


	//----- nvinfo : EIATTR_PARAM_CBANK
	.align		4
        /*0054*/ 	.byte	0x04, 0x0a
        /*0056*/ 	.short	(.L_51 - .L_50)
	.align		4
.L_50:
        /*0058*/ 	.word	index@(.nv.constant0._Z3addiiPi)
        /*005c*/ 	.short	0x0380
        /*005e*/ 	.short	0x0010


	//----- nvinfo : EIATTR_SW_WAR
	.align		4
.L_51:
        /*0060*/ 	.byte	0x04, 0x36
        /*0062*/ 	.short	(.L_53 - .L_52)
.L_52:
        /*0064*/ 	.word	0x00000008
.L_53:


//--------------------- .nv.info._Z6kernelii      --------------------------
	.section	.nv.info._Z6kernelii,"",@"SHT_CUDA_INFO"
	.sectionflags	@""
	.align	4


	//----- nvinfo : EIATTR_CUDA_API_VERSION
	.align		4
        /*0000*/ 	.byte	0x04, 0x37
        /*0002*/ 	.short	(.L_55 - .L_54)
.L_54:
        /*0004*/ 	.word	0x00000082


	//----- nvinfo : EIATTR_KPARAM_INFO
	.align		4
.L_55:
        /*0008*/ 	.byte	0x04, 0x17
        /*000a*/ 	.short	(.L_57 - .L_56)
.L_56:
        /*000c*/ 	.word	0x00000000
        /*0010*/ 	.short	0x0001
        /*0012*/ 	.short	0x0004
        /*0014*/ 	.byte	0x00, 0xf0, 0x11, 0x00


	//----- nvinfo : EIATTR_KPARAM_INFO
	.align		4
.L_57:
        /*0018*/ 	.byte	0x04, 0x17
        /*001a*/ 	.short	(.L_59 - .L_58)
.L_58:
        /*001c*/ 	.word	0x00000000
        /*0020*/ 	.short	0x0000
        /*0022*/ 	.short	0x0000
        /*0024*/ 	.byte	0x00, 0xf0, 0x11, 0x00


	//----- nvinfo : EIATTR_SPARSE_MMA_MASK
	.align		4
.L_59:
        /*0028*/ 	.byte	0x03, 0x50
        /*002a*/ 	.short	0x0000


	//----- nvinfo : EIATTR_MAXREG_COUNT
	.align		4
        /*002c*/ 	.byte	0x03, 0x1b
        /*002e*/ 	.short	0x00ff


	//----- nvinfo : EIATTR_MERCURY_ISA_VERSION
	.align		4
        /*0030*/ 	.byte	0x03, 0x5f
        /*0032*/ 	.short	0x0101


	//----- nvinfo : EIATTR_VRC_CTA_INIT_COUNT
	.align		4
        /*0034*/ 	.byte	0x02, 0x4a
	.zero		1
	.zero		1


	//----- nvinfo : EIATTR_EXIT_INSTR_OFFSETS
	.align		4
        /*0038*/ 	.byte	0x04, 0x1c
        /*003a*/ 	.short	(.L_61 - .L_60)


	//   ....[0]....
.L_60:
        /*003c*/ 	.word	0x00000010


	//----- nvinfo : EIATTR_CBANK_PARAM_SIZE
	.align		4
.L_61:
        /*0040*/ 	.byte	0x03, 0x19
        /*0042*/ 	.short	0x0008


	//----- nvinfo : EIATTR_PARAM_CBANK
	.align		4
        /*0044*/ 	.byte	0x04, 0x0a
        /*0046*/ 	.short	(.L_63 - .L_62)
	.align		4
.L_62:
        /*0048*/ 	.word	index@(.nv.constant0._Z6kernelii)
        /*004c*/ 	.short	0x0380
        /*004e*/ 	.short	0x0008


	//----- nvinfo : EIATTR_SW_WAR
	.align		4
.L_63:
        /*0050*/ 	.byte	0x04, 0x36
        /*0052*/ 	.short	(.L_65 - .L_64)
.L_64:
        /*0054*/ 	.word	0x00000008
.L_65:


//--------------------- .nv.callgraph             --------------------------
	.section	.nv.callgraph,"",@"SHT_CUDA_CALLGRAPH"
	.align	4
	.sectionentsize	8
	.align		4
        /*0000*/ 	.word	0x00000000
	.align		4
        /*0004*/ 	.word	0xffffffff
	.align		4
        /*0008*/ 	.word	0x00000000
	.align		4
        /*000c*/ 	.word	0xfffffffe
	.align		4
        /*0010*/ 	.word	0x00000000
	.align		4
        /*0014*/ 	.word	0xfffffffd
	.align		4
        /*0018*/ 	.word	0x00000000
	.align		4
        /*001c*/ 	.word	0xfffffffc


//--------------------- .text._Z7gpuprocPKtPtPdS2_i --------------------------
	.section	.text._Z7gpuprocPKtPtPdS2_i,"ax",@progbits
	.align	128
        .global         _Z7gpuprocPKtPtPdS2_i
        .type           _Z7gpuprocPKtPtPdS2_i,@function
        .size           _Z7gpuprocPKtPtPdS2_i,(.L_x_15 - _Z7gpuprocPKtPtPdS2_i)
        .other          _Z7gpuprocPKtPtPdS2_i,@"STO_CUDA_ENTRY STV_DEFAULT"
_Z7gpuprocPKtPtPdS2_i:
.text._Z7gpuprocPKtPtPdS2_i:
[----:B------:R-:W-:Y:S01]  /*0000*/  LDC R1, c[0x0][0x37c] ;  /* 0x0000df00ff017b82 */ /* 0x000fe20000000800 */
[----:B------:R-:W0:Y:S01]  /*0010*/  LDCU UR10, c[0x0][0x3a0] ;  /* 0x00007400ff0a77ac */ /* 0x000e220008000800 */
[----:B------:R-:W1:Y:S01]  /*0020*/  LDCU.64 UR16, c[0x0][0x358] ;  /* 0x00006b00ff1077ac */ /* 0x000e620008000a00 */
[----:B0-----:R-:W-:-:S09]  /*0030*/  UISETP.NE.AND UP0, UPT, UR10, URZ, UPT ;  /* 0x000000ff0a00728c */ /* 0x001fd2000bf05270 */
[----:B-1----:R-:W-:Y:S05]  /*0040*/  BRA.U !UP0, `(.L_x_0) ;  /* 0x0000000908d87547 */ /* 0x002fea000b800000 */
[----:B------:R-:W-:Y:S02]  /*0050*/  UISETP.GE.U32.AND UP0, UPT, UR10, 0x10, UPT ;  /* 0x000000100a00788c */ /* 0x000fe4000bf06070 */
[----:B------:R-:W-:Y:S01]  /*0060*/  ULOP3.LUT UP1, URZ, UR10, 0xf, URZ, 0xc0, !UPT ;  /* 0x0000000f0aff7892 */ /* 0x000fe2000f82c0ff */
[----:B------:R-:W-:Y:S01]  /*0070*/  UMOV UR4, URZ ;  /* 0x000000ff00047c82 */ /* 0x000fe20008000000 */
[----:B------:R-:W-:-:S05]  /*0080*/  UMOV UR5, URZ ;  /* 0x000000ff00057c82 */ /* 0x000fca0008000000 */
[----:B------:R-:W-:Y:S05]  /*0090*/  BRA.U !UP0, `(.L_x_1) ;  /* 0x0000000508247547 */ /* 0x000fea000b800000 */
[----:B------:R-:W0:Y:S02]  /*00a0*/  LDCU.128 UR4, c[0x0][0x380] ;  /* 0x00007000ff0477ac */ /* 0x000e240008000c00 */
[----:B0-----:R-:W-:Y:S02]  /*00b0*/  UIADD3 UR8, UP0, UPT, UR4, 0x10, URZ ;  /* 0x0000001004087890 */ /* 0x001fe4000ff1e0ff */
[----:B------:R-:W-:Y:S02]  /*00c0*/  UIADD3 UR6, UP2, UPT, UR6, 0x10, URZ ;  /* 0x0000001006067890 */ /* 0x000fe4000ff5e0ff */
[----:B------:R-:W-:Y:S02]  /*00d0*/  UIADD3.X UR9, UPT, UPT, URZ, UR5, URZ, UP0, !UPT ;  /* 0x00000005ff097290 */ /* 0x000fe400087fe4ff */
[----:B------:R-:W-:Y:S01]  /*00e0*/  ULOP3.LUT UR4, UR10, 0xfffffff0, URZ, 0xc0, !UPT ;  /* 0xfffffff00a047892 */ /* 0x000fe2000f8ec0ff */
[----:B------:R-:W-:Y:S01]  /*00f0*/  IMAD.U32 R0, RZ, RZ, UR8 ;  /* 0x00000008ff007e24 */ /* 0x000fe2000f8e00ff */
[----:B------:R-:W-:Y:S01]  /*0100*/  UIADD3.X UR7, UPT, UPT, URZ, UR7, URZ, UP2, !UPT ;  /* 0x00000007ff077290 */ /* 0x000fe200097fe4ff */
[----:B------:R-:W-:Y:S01]  /*0110*/  IMAD.U32 R6, RZ, RZ, UR6 ;  /* 0x00000006ff067e24 */ /* 0x000fe2000f8e00ff */
[----:B------:R-:W-:Y:S01]  /*0120*/  USHF.R.S32.HI UR5, URZ, 0x1f, UR10 ;  /* 0x0000001fff057899 */ /* 0x000fe2000801140a */
[----:B------:R-:W-:-:S02]  /*0130*/  MOV R3, UR9 ;  /* 0x0000000900037c02 */ /* 0x000fc40008000f00 */
[----:B------:R-:W-:Y:S01]  /*0140*/  UMOV UR6, UR4 ;  /* 0x0000000400067c82 */ /* 0x000fe20008000000 */
[----:B------:R-:W-:-:S03]  /*0150*/  IMAD.U32 R9, RZ, RZ, UR7 ;  /* 0x00000007ff097e24 */ /* 0x000fc6000f8e00ff */
[----:B------:R-:W-:-:S05]  /*0160*/  UMOV UR7, UR5 ;  /* 0x0000000500077c82 */ /* 0x000fca0008000000 */
.L_x_2:
[----:B------:R-:W-:-:S05]  /*0170*/  IMAD.MOV.U32 R2, RZ, RZ, R0 ;  /* 0x000000ffff027224 */ /* 0x000fca00078e0000 */
[----:B------:R-:W2:Y:S01]  /*0180*/  LDG.E.U16 R0, desc[UR16][R2.64+-0x10] ;  /* 0xfffff01002007981 */ /* 0x000ea2000c1e1500 */
[----:B-1----:R-:W-:Y:S02]  /*0190*/  IMAD.MOV.U32 R4, RZ, RZ, R6 ;  /* 0x000000ffff047224 */ /* 0x002fe400078e0006 */
[----:B------:R-:W-:Y:S01]  /*01a0*/  IMAD.MOV.U32 R5, RZ, RZ, R9 ;  /* 0x000000ffff057224 */ /* 0x000fe200078e0009 */
[----:B--2---:R-:W-:-:S05]  /*01b0*/  IADD3 R7, PT, PT, R0, 0x1, RZ ;  /* 0x0000000100077810 */ /* 0x004fca0007ffe0ff */
[----:B------:R0:W-:Y:S04]  /*01c0*/  STG.E.U16 desc[UR16][R4.64+-0x10], R7 ;  /* 0xfffff00704007986 */ /* 0x0001e8000c101510 */
[----:B------:R-:W2:Y:S02]  /*01d0*/  LDG.E.U16 R0, desc[UR16][R2.64+-0xe] ;  /* 0xfffff21002007981 */ /* 0x000ea4000c1e1500 */
[----:B--2---:R-:W-:-:S05]  /*01e0*/  IADD3 R9, PT, PT, R0, 0x1, RZ ;  /* 0x0000000100097810 */ /* 0x004fca0007ffe0ff */
[----:B------:R1:W-:Y:S04]  /*01f0*/  STG.E.U16 desc[UR16][R4.64+-0xe], R9 ;  /* 0xfffff20904007986 */ /* 0x0003e8000c101510 */
[----:B------:R-:W2:Y:S02]  /*0200*/  LDG.E.U16 R0, desc[UR16][R2.64+-0xc] ;  /* 0xfffff41002007981 */ /* 0x000ea4000c1e1500 */
[----:B--2---:R-:W-:-:S05]  /*0210*/  VIADD R11, R0, 0x1 ;  /* 0x00000001000b7836 */ /* 0x004fca0000000000 */
[----:B------:R2:W-:Y:S04]  /*0220*/  STG.E.U16 desc[UR16][R4.64+-0xc], R11 ;  /* 0xfffff40b04007986 */ /* 0x0005e8000c101510 */
[----:B------:R-:W3:Y:S02]  /*0230*/  LDG.E.U16 R0, desc[UR16][R2.64+-0xa] ;  /* 0xfffff61002007981 */ /* 0x000ee4000c1e1500 */
[----:B---3--:R-:W-:-:S05]  /*0240*/  VIADD R13, R0, 0x1 ;  /* 0x00000001000d7836 */ /* 0x008fca0000000000 */
[----:B------:R3:W-:Y:S04]  /*0250*/  STG.E.U16 desc[UR16][R4.64+-0xa], R13 ;  /* 0xfffff60d04007986 */ /* 0x0007e8000c101510 */
[----:B------:R-:W0:Y:S02]  /*0260*/  LDG.E.U16 R0, desc[UR16][R2.64+-0x8] ;  /* 0xfffff81002007981 */ /* 0x000e24000c1e1500 */
[----:B0-----:R-:W-:-:S05]  /*0270*/  IADD3 R7, PT, PT, R0, 0x1, RZ ;  /* 0x0000000100077810 */ /* 0x001fca0007ffe0ff */
[----:B------:R0:W-:Y:S04]  /*0280*/  STG.E.U16 desc[UR16][R4.64+-0x8], R7 ;  /* 0xfffff80704007986 */ /* 0x0001e8000c101510 */
[----:B------:R-:W1:Y:S02]  /*0290*/  LDG.E.U16 R0, desc[UR16][R2.64+-0x6] ;  /* 0xfffffa1002007981 */ /* 0x000e64000c1e1500 */
[----:B-1----:R-:W-:-:S05]  /*02a0*/  VIADD R9, R0, 0x1 ;  /* 0x0000000100097836 */ /* 0x002fca0000000000 */
[----:B------:R1:W-:Y:S04]  /*02b0*/  STG.E.U16 desc[UR16][R4.64+-0x6], R9 ;  /* 0xfffffa0904007986 */ /* 0x0003e8000c101510 */
[----:B------:R-:W2:Y:S02]  /*02c0*/  LDG.E.U16 R0, desc[UR16][R2.64+-0x4] ;  /* 0xfffffc1002007981 */ /* 0x000ea4000c1e1500 */
[----:B--2---:R-:W-:-:S05]  /*02d0*/  VIADD R11, R0, 0x1 ;  /* 0x00000001000b7836 */ /* 0x004fca0000000000 */
[----:B------:R2:W-:Y:S04]  /*02e0*/  STG.E.U16 desc[UR16][R4.64+-0x4], R11 ;  /* 0xfffffc0b04007986 */ /* 0x0005e8000c101510 */
[----:B------:R-:W3:Y:S02]  /*02f0*/  LDG.E.U16 R0, desc[UR16][R2.64+-0x2] ;  /* 0xfffffe1002007981 */ /* 0x000ee4000c1e1500 */
[----:B---3--:R-:W-:-:S05]  /*0300*/  IADD3 R13, PT, PT, R0, 0x1, RZ ;  /* 0x00000001000d7810 */ /* 0x008fca0007ffe0ff */
[----:B------:R3:W-:Y:S04]  /*0310*/  STG.E.U16 desc[UR16][R4.64+-0x2], R13 ;  /* 0xfffffe0d04007986 */ /* 0x0007e8000c101510 */
[----:B------:R-:W0:Y:S02]  /*0320*/  LDG.E.U16 R0, desc[UR16][R2.64] ;  /* 0x0000001002007981 */ /* 0x000e24000c1e1500 */
[----:B0-----:R-:W-:-:S05]  /*0330*/  VIADD R7, R0, 0x1 ;  /* 0x0000000100077836 */ /* 0x001fca0000000000 */
[----:B------:R0:W-:Y:S04]  /*0340*/  STG.E.U16 desc[UR16][R4.64], R7 ;  /* 0x0000000704007986 */ /* 0x0001e8000c101510 */
[----:B------:R-:W1:Y:S02]  /*0350*/  LDG.E.U16 R0, desc[UR16][R2.64+0x2] ;  /* 0x0000021002007981 */ /* 0x000e64000c1e1500 */
[----:B-1----:R-:W-:-:S05]  /*0360*/  VIADD R9, R0, 0x1 ;  /* 0x0000000100097836 */ /* 0x002fca0000000000 */
[----:B------:R1:W-:Y:S04]  /*0370*/  STG.E.U16 desc[UR16][R4.64+0x2], R9 ;  /* 0x0000020904007986 */ /* 0x0003e8000c101510 */
[----:B------:R-:W2:Y:S02]  /*0380*/  LDG.E.U16 R0, desc[UR16][R2.64+0x4] ;  /* 0x0000041002007981 */ /* 0x000ea4000c1e1500 */
[----:B--2---:R-:W-:-:S05]  /*0390*/  IADD3 R11, PT, PT, R0, 0x1, RZ ;  /* 0x00000001000b7810 */ /* 0x004fca0007ffe0ff */
[----:B------:R2:W-:Y:S04]  /*03a0*/  STG.E.U16 desc[UR16][R4.64+0x4], R11 ;  /* 0x0000040b04007986 */ /* 0x0005e8000c101510 */
[----:B------:R-:W3:Y:S02]  /*03b0*/  LDG.E.U16 R0, desc[UR16][R2.64+0x6] ;  /* 0x0000061002007981 */ /* 0x000ee4000c1e1500 */
[----:B---3--:R-:W-:-:S05]  /*03c0*/  VIADD R13, R0, 0x1 ;  /* 0x00000001000d7836 */ /* 0x008fca0000000000 */
[----:B------:R-:W-:Y:S04]  /*03d0*/  STG.E.U16 desc[UR16][R4.64+0x6], R13 ;  /* 0x0000060d04007986 */ /* 0x000fe8000c101510 */
[----:B------:R-:W0:Y:S02]  /*03e0*/  LDG.E.U16 R0, desc[UR16][R2.64+0x8] ;  /* 0x0000081002007981 */ /* 0x000e24000c1e1500 */
[----:B0-----:R-:W-:-:S05]  /*03f0*/  VIADD R7, R0, 0x1 ;  /* 0x0000000100077836 */ /* 0x001fca0000000000 */
[----:B------:R-:W-:Y:S04]  /*0400*/  STG.E.U16 desc[UR16][R4.64+0x8], R7 ;  /* 0x0000080704007986 */ /* 0x000fe8000c101510 */
[----:B------:R-:W1:Y:S02]  /*0410*/  LDG.E.U16 R0, desc[UR16][R2.64+0xa] ;  /* 0x00000a1002007981 */ /* 0x000e64000c1e1500 */
[----:B-1----:R-:W-:-:S05]  /*0420*/  IADD3 R9, PT, PT, R0, 0x1, RZ ;  /* 0x0000000100097810 */ /* 0x002fca0007ffe0ff */
[----:B------:R0:W-:Y:S04]  /*0430*/  STG.E.U16 desc[UR16][R4.64+0xa], R9 ;  /* 0x00000a0904007986 */ /* 0x0001e8000c101510 */
[----:B------:R-:W2:Y:S02]  /*0440*/  LDG.E.U16 R0, desc[UR16][R2.64+0xc] ;  /* 0x00000c1002007981 */ /* 0x000ea4000c1e1500 */
[----:B--2---:R-:W-:-:S05]  /*0450*/  VIADD R11, R0, 0x1 ;  /* 0x00000001000b7836 */ /* 0x004fca0000000000 */
[----:B------:R1:W-:Y:S04]  /*0460*/  STG.E.U16 desc[UR16][R4.64+0xc], R11 ;  /* 0x00000c0b04007986 */ /* 0x0003e8000c101510 */
[----:B------:R-:W2:Y:S01]  /*0470*/  LDG.E.U16 R0, desc[UR16][R2.64+0xe] ;  /* 0x00000e1002007981 */ /* 0x000ea2000c1e1500 */
[----:B------:R-:W-:Y:S01]  /*0480*/  UIADD3 UR6, UP0, UPT, UR6, -0x10, URZ ;  /* 0xfffffff006067890 */ /* 0x000fe2000ff1e0ff */
[----:B------:R-:W-:-:S03]  /*0490*/  IADD3 R6, P1, PT, R4, 0x20, RZ ;  /* 0x0000002004067810 */ /* 0x000fc60007f3e0ff */
[----:B------:R-:W-:Y:S02]  /*04a0*/  UIADD3.X UR7, UPT, UPT, UR7, -0x1, URZ, UP0, !UPT ;  /* 0xffffffff07077890 */ /* 0x000fe400087fe4ff */
[----:B------:R-:W-:Y:S01]  /*04b0*/  UISETP.NE.U32.AND UP0, UPT, UR6, URZ, UPT ;  /* 0x000000ff0600728c */ /* 0x000fe2000bf05070 */
[----:B0-----:R-:W-:-:S03]  /*04c0*/  IMAD.X R9, RZ, RZ, R5, P1 ;  /* 0x000000ffff097224 */ /* 0x001fc600008e0605 */
[----:B------:R-:W-:Y:S01]  /*04d0*/  UISETP.NE.AND.EX UP0, UPT, UR7, URZ, UPT, UP0 ;  /* 0x000000ff0700728c */ /* 0x000fe2000bf05300 */
[----:B--2---:R-:W-:Y:S01]  /*04e0*/  VIADD R13, R0, 0x1 ;  /* 0x00000001000d7836 */ /* 0x004fe20000000000 */
[----:B------:R-:W-:-:S04]  /*04f0*/  IADD3 R0, P0, PT, R2, 0x20, RZ ;  /* 0x0000002002007810 */ /* 0x000fc80007f1e0ff */
[----:B------:R1:W-:Y:S01]  /*0500*/  STG.E.U16 desc[UR16][R4.64+0xe], R13 ;  /* 0x00000e0d04007986 */ /* 0x0003e2000c101510 */
[----:B------:R-:W-:Y:S02]  /*0510*/  IADD3.X R3, PT, PT, RZ, R3, RZ, P0, !PT ;  /* 0x00000003ff037210 */ /* 0x000fe400007fe4ff */
[----:B------:R-:W-:Y:S06]  /*0520*/  BRA.U UP0, `(.L_x_2) ;  /* 0xfffffffd00107547 */ /* 0x000fec000b83ffff */
.L_x_1:
[----:B------:R-:W-:Y:S05]  /*0530*/  BRA.U !UP1, `(.L_x_0) ;  /* 0x00000005099c7547 */ /* 0x000fea000b800000 */
[----:B------:R-:W-:Y:S02]  /*0540*/  ULOP3.LUT UR6, UR10, 0xf, URZ, 0xc0, !UPT ;  /* 0x0000000f0a067892 */ /* 0x000fe4000f8ec0ff */
[----:B------:R-:W-:Y:S02]  /*0550*/  ULOP3.LUT UP1, URZ, UR10, 0x7, URZ, 0xc0, !UPT ;  /* 0x000000070aff7892 */ /* 0x000fe4000f82c0ff */
[----:B------:R-:W-:-:S04]  /*0560*/  UIADD3 UR6, UP0, UPT, UR6, -0x1, URZ ;  /* 0xffffffff06067890 */ /* 0x000fc8000ff1e0ff */
[----:B------:R-:W-:Y:S02]  /*0570*/  UIADD3.X UR7, UPT, UPT, URZ, -0x1, URZ, UP0, !UPT ;  /* 0xffffffffff077890 */ /* 0x000fe400087fe4ff */
[----:B------:R-:W-:-:S04]  /*0580*/  UISETP.GE.U32.AND UP0, UPT, UR6, 0x7, UPT ;  /* 0x000000070600788c */ /* 0x000fc8000bf06070 */
[----:B------:R-:W-:-:S09]  /*0590*/  UISETP.GE.U32.AND.EX UP0, UPT, UR7, URZ, UPT, UP0 ;  /* 0x000000ff0700728c */ /* 0x000fd2000bf06100 */
[----:B------:R-:W-:Y:S05]  /*05a0*/  BRA.U !UP0, `(.L_x_3) ;  /* 0x0000000108947547 */ /* 0x000fea000b800000 */
[----:B------:R-:W0:Y:S01]  /*05b0*/  LDCU.128 UR12, c[0x0][0x380] ;  /* 0x00007000ff0c77ac */ /* 0x000e220008000c00 */
[----:B------:R-:W-:Y:S02]  /*05c0*/  USHF.L.U32 UR6, UR4, 0x1, URZ ;  /* 0x0000000104067899 */ /* 0x000fe400080006ff */
[----:B------:R-:W-:Y:S02]  /*05d0*/  USHF.L.U64.HI UR7, UR4, 0x1, UR5 ;  /* 0x0000000104077899 */ /* 0x000fe40008010205 */
[----:B0-----:R-:W-:-:S04]  /*05e0*/  UIADD3 UR8, UP0, UPT, UR6, UR12, URZ ;  /* 0x0000000c06087290 */ /* 0x001fc8000ff1e0ff */
[----:B------:R-:W-:Y:S02]  /*05f0*/  UIADD3.X UR9, UPT, UPT, UR7, UR13, URZ, UP0, !UPT ;  /* 0x0000000d07097290 */ /* 0x000fe400087fe4ff */
[----:B-1----:R-:W-:-:S04]  /*0600*/  IMAD.U32 R4, RZ, RZ, UR8 ;  /* 0x00000008ff047e24 */ /* 0x002fc8000f8e00ff */
[----:B------:R-:W-:-:S05]  /*0610*/  MOV R5, UR9 ;  /* 0x0000000900057c02 */ /* 0x000fca0008000f00 */
[----:B------:R-:W2:Y:S01]  /*0620*/  LDG.E.U16 R0, desc[UR16][R4.64] ;  /* 0x0000001004007981 */ /* 0x000ea2000c1e1500 */
[----:B------:R-:W-:-:S04]  /*0630*/  UIADD3 UR6, UP0, UPT, UR6, UR14, URZ ;  /* 0x0000000e06067290 */ /* 0x000fc8000ff1e0ff */
[----:B------:R-:W-:Y:S02]  /*0640*/  UIADD3.X UR7, UPT, UPT, UR7, UR15, URZ, UP0, !UPT ;  /* 0x0000000f07077290 */ /* 0x000fe400087fe4ff */
[----:B------:R-:W-:-:S04]  /*0650*/  IMAD.U32 R2, RZ, RZ, UR6 ;  /* 0x00000006ff027e24 */ /* 0x000fc8000f8e00ff */
[----:B------:R-:W-:Y:S01]  /*0660*/  IMAD.U32 R3, RZ, RZ, UR7 ;  /* 0x00000007ff037e24 */ /* 0x000fe2000f8e00ff */
[----:B--2---:R-:W-:-:S05]  /*0670*/  IADD3 R7, PT, PT, R0, 0x1, RZ ;  /* 0x0000000100077810 */ /* 0x004fca0007ffe0ff */
[----:B------:R0:W-:Y:S04]  /*0680*/  STG.E.U16 desc[UR16][R2.64], R7 ;  /* 0x0000000702007986 */ /* 0x0001e8000c101510 */
[----:B------:R-:W2:Y:S02]  /*0690*/  LDG.E.U16 R0, desc[UR16][R4.64+0x2] ;  /* 0x0000021004007981 */ /* 0x000ea4000c1e1500 */
[----:B--2---:R-:W-:-:S05]  /*06a0*/  VIADD R9, R0, 0x1 ;  /* 0x0000000100097836 */ /* 0x004fca0000000000 */
        /* <DEDUP_REMOVED lines=16> */
[----:B------:R-:W3:Y:S01]  /*07b0*/  LDG.E.U16 R0, desc[UR16][R4.64+0xe] ;  /* 0x00000e1004007981 */ /* 0x000ee2000c1e1500 */
[----:B------:R-:W-:-:S04]  /*07c0*/  UIADD3 UR4, UP0, UPT, UR4, 0x8, URZ ;  /* 0x0000000804047890 */ /* 0x000fc8000ff1e0ff */
[----:B------:R-:W-:Y:S01]  /*07d0*/  UIADD3.X UR5, UPT, UPT, URZ, UR5, URZ, UP0, !UPT ;  /* 0x00000005ff057290 */ /* 0x000fe200087fe4ff */
[----:B---3--:R-:W-:-:S05]  /*07e0*/  VIADD R13, R0, 0x1 ;  /* 0x00000001000d7836 */ /* 0x008fca0000000000 */
[----:B------:R0:W-:Y:S06]  /*07f0*/  STG.E.U16 desc[UR16][R2.64+0xe], R13 ;  /* 0x00000e0d02007986 */ /* 0x0001ec000c101510 */
.L_x_3:
        /* <DEDUP_REMOVED lines=8> */
[----:B------:R-:W2:Y:S01]  /*0880*/  LDCU.128 UR12, c[0x0][0x380] ;  /* 0x00007000ff0c77ac */ /* 0x000ea20008000c00 */
[----:B------:R-:W-:Y:S02]  /*0890*/  USHF.L.U32 UR7, UR4, 0x1, URZ ;  /* 0x0000000104077899 */ /* 0x000fe400080006ff */
[----:B------:R-:W-:Y:S02]  /*08a0*/  USHF.L.U64.HI UR6, UR4, 0x1, UR5 ;  /* 0x0000000104067899 */ /* 0x000fe40008010205 */
[----:B--2---:R-:W-:-:S04]  /*08b0*/  UIADD3 UR12, UP0, UPT, UR7, UR12, URZ ;  /* 0x0000000c070c7290 */ /* 0x004fc8000ff1e0ff */
[----:B------:R-:W-:Y:S02]  /*08c0*/  UIADD3.X UR13, UPT, UPT, UR6, UR13, URZ, UP0, !UPT ;  /* 0x0000000d060d7290 */ /* 0x000fe400087fe4ff */
[----:B0-----:R-:W-:-:S04]  /*08d0*/  IMAD.U32 R2, RZ, RZ, UR12 ;  /* 0x0000000cff027e24 */ /* 0x001fc8000f8e00ff */
[----:B------:R-:W-:-:S05]  /*08e0*/  MOV R3, UR13 ;  /* 0x0000000d00037c02 */ /* 0x000fca0008000f00 */
[----:B------:R-:W2:Y:S01]  /*08f0*/  LDG.E.U16 R0, desc[UR16][R2.64] ;  /* 0x0000001002007981 */ /* 0x000ea2000c1e1500 */
[----:B------:R-:W-:-:S04]  /*0900*/  UIADD3 UR14, UP0, UPT, UR7, UR14, URZ ;  /* 0x0000000e070e7290 */ /* 0x000fc8000ff1e0ff */
[----:B------:R-:W-:Y:S02]  /*0910*/  UIADD3.X UR15, UPT, UPT, UR6, UR15, URZ, UP0, !UPT ;  /* 0x0000000f060f7290 */ /* 0x000fe400087fe4ff */
[----:B-1----:R-:W-:-:S04]  /*0920*/  IMAD.U32 R4, RZ, RZ, UR14 ;  /* 0x0000000eff047e24 */ /* 0x002fc8000f8e00ff */
[----:B------:R-:W-:Y:S01]  /*0930*/  IMAD.U32 R5, RZ, RZ, UR15 ;  /* 0x0000000fff057e24 */ /* 0x000fe2000f8e00ff */
[----:B--2---:R-:W-:-:S05]  /*0940*/  IADD3 R7, PT, PT, R0, 0x1, RZ ;  /* 0x0000000100077810 */ /* 0x004fca0007ffe0ff */
[----:B------:R2:W-:Y:S04]  /*0950*/  STG.E.U16 desc[UR16][R4.64], R7 ;  /* 0x0000000704007986 */ /* 0x0005e8000c101510 */
[----:B------:R-:W3:Y:S02]  /*0960*/  LDG.E.U16 R0, desc[UR16][R2.64+0x2] ;  /* 0x0000021002007981 */ /* 0x000ee4000c1e1500 */
[----:B---3--:R-:W-:-:S05]  /*0970*/  VIADD R9, R0, 0x1 ;  /* 0x0000000100097836 */ /* 0x008fca0000000000 */
[----:B------:R2:W-:Y:S04]  /*0980*/  STG.E.U16 desc[UR16][R4.64+0x2], R9 ;  /* 0x0000020904007986 */ /* 0x0005e8000c101510 */
[----:B------:R-:W3:Y:S02]  /*0990*/  LDG.E.U16 R0, desc[UR16][R2.64+0x4] ;  /* 0x0000041002007981 */ /* 0x000ee4000c1e1500 */
[----:B---3--:R-:W-:-:S05]  /*09a0*/  VIADD R11, R0, 0x1 ;  /* 0x00000001000b7836 */ /* 0x008fca0000000000 */
[----:B------:R2:W-:Y:S04]  /*09b0*/  STG.E.U16 desc[UR16][R4.64+0x4], R11 ;  /* 0x0000040b04007986 */ /* 0x0005e8000c101510 */
[----:B------:R-:W3:Y:S01]  /*09c0*/  LDG.E.U16 R0, desc[UR16][R2.64+0x6] ;  /* 0x0000061002007981 */ /* 0x000ee2000c1e1500 */
[----:B------:R-:W-:-:S04]  /*09d0*/  UIADD3 UR4, UP0, UPT, UR4, 0x4, URZ ;  /* 0x0000000404047890 */ /* 0x000fc8000ff1e0ff */
[----:B------:R-:W-:Y:S01]  /*09e0*/  UIADD3.X UR5, UPT, UPT, URZ, UR5, URZ, UP0, !UPT ;  /* 0x00000005ff057290 */ /* 0x000fe200087fe4ff */
[----:B---3--:R-:W-:-:S05]  /*09f0*/  IADD3 R13, PT, PT, R0, 0x1, RZ ;  /* 0x00000001000d7810 */ /* 0x008fca0007ffe0ff */
[----:B------:R2:W-:Y:S06]  /*0a00*/  STG.E.U16 desc[UR16][R4.64+0x6], R13 ;  /* 0x0000060d04007986 */ /* 0x0005ec000c101510 */
.L_x_4:
[----:B------:R-:W-:Y:S05]  /*0a10*/  BRA.U !UP1, `(.L_x_0) ;  /* 0x0000000109647547 */ /* 0x000fea000b800000 */
[----:B------:R-:W3:Y:S01]  /*0a20*/  LDCU.128 UR12, c[0x0][0x380] ;  /* 0x00007000ff0c77ac */ /* 0x000ee20008000c00 */
[----:B------:R-:W-:Y:S02]  /*0a30*/  USHF.L.U32 UR6, UR4, 0x1, URZ ;  /* 0x0000000104067899 */ /* 0x000fe400080006ff */
[----:B------:R-:W-:Y:S02]  /*0a40*/  USHF.L.U64.HI UR4, UR4, 0x1, UR5 ;  /* 0x0000000104047899 */ /* 0x000fe40008010205 */
[----:B------:R-:W-:Y:S02]  /*0a50*/  ULOP3.LUT UR5, UR10, 0x3, URZ, 0xc0, !UPT ;  /* 0x000000030a057892 */ /* 0x000fe4000f8ec0ff */
[----:B---3--:R-:W-:Y:S02]  /*0a60*/  UIADD3 UR8, UP0, UPT, UR6, UR14, URZ ;  /* 0x0000000e06087290 */ /* 0x008fe4000ff1e0ff */
[----:B------:R-:W-:Y:S02]  /*0a70*/  UIADD3 UR6, UP1, UPT, UR6, UR12, URZ ;  /* 0x0000000c06067290 */ /* 0x000fe4000ff3e0ff */
[----:B------:R-:W-:-:S02]  /*0a80*/  UIADD3.X UR9, UPT, UPT, UR4, UR15, URZ, UP0, !UPT ;  /* 0x0000000f04097290 */ /* 0x000fc400087fe4ff */
[----:B------:R-:W-:-:S03]  /*0a90*/  UIADD3.X UR7, UPT, UPT, UR4, UR13, URZ, UP1, !UPT ;  /* 0x0000000d04077290 */ /* 0x000fc60008ffe4ff */
[----:B------:R-:W-:-:S09]  /*0aa0*/  UMOV UR4, URZ ;  /* 0x000000ff00047c82 */ /* 0x000fd20008000000 */
.L_x_5:
[----:B0-----:R-:W-:Y:S02]  /*0ab0*/  IMAD.U32 R2, RZ, RZ, UR6 ;  /* 0x00000006ff027e24 */ /* 0x001fe4000f8e00ff */
[----:B------:R-:W-:-:S05]  /*0ac0*/  IMAD.U32 R3, RZ, RZ, UR7 ;  /* 0x00000007ff037e24 */ /* 0x000fca000f8e00ff */
[----:B---3--:R-:W3:Y:S01]  /*0ad0*/  LDG.E.U16 R2, desc[UR16][R2.64] ;  /* 0x0000001002027981 */ /* 0x008ee2000c1e1500 */
[----:B-12---:R-:W-:Y:S01]  /*0ae0*/  MOV R4, UR8 ;  /* 0x0000000800047c02 */ /* 0x006fe20008000f00 */
[----:B------:R-:W-:Y:S01]  /*0af0*/  IMAD.U32 R5, RZ, RZ, UR9 ;  /* 0x00000009ff057e24 */ /* 0x000fe2000f8e00ff */
[----:B------:R-:W-:Y:S02]  /*0b00*/  UIADD3 UR5, UP0, UPT, UR5, -0x1, URZ ;  /* 0xffffffff05057890 */ /* 0x000fe4000ff1e0ff */
[----:B------:R-:W-:Y:S02]  /*0b10*/  UIADD3 UR8, UP1, UPT, UR8, 0x2, URZ ;  /* 0x0000000208087890 */ /* 0x000fe4000ff3e0ff */
[----:B------:R-:W-:Y:S02]  /*0b20*/  UIADD3.X UR4, UPT, UPT, UR4, -0x1, URZ, UP0, !UPT ;  /* 0xffffffff04047890 */ /* 0x000fe400087fe4ff */
[----:B------:R-:W-:Y:S02]  /*0b30*/  UISETP.NE.U32.AND UP0, UPT, UR5, URZ, UPT ;  /* 0x000000ff0500728c */ /* 0x000fe4000bf05070 */
[----:B------:R-:W-:-:S02]  /*0b40*/  UIADD3 UR6, UP2, UPT, UR6, 0x2, URZ ;  /* 0x0000000206067890 */ /* 0x000fc4000ff5e0ff */
[----:B------:R-:W-:Y:S02]  /*0b50*/  UISETP.NE.AND.EX UP0, UPT, UR4, URZ, UPT, UP0 ;  /* 0x000000ff0400728c */ /* 0x000fe4000bf05300 */
[----:B------:R-:W-:Y:S02]  /*0b60*/  UIADD3.X UR9, UPT, UPT, URZ, UR9, URZ, UP1, !UPT ;  /* 0x00000009ff097290 */ /* 0x000fe40008ffe4ff */
[----:B------:R-:W-:Y:S01]  /*0b70*/  UIADD3.X UR7, UPT, UPT, URZ, UR7, URZ, UP2, !UPT ;  /* 0x00000007ff077290 */ /* 0x000fe200097fe4ff */
[----:B---3--:R-:W-:-:S05]  /*0b80*/  VIADD R7, R2, 0x1 ;  /* 0x0000000102077836 */ /* 0x008fca0000000000 */
[----:B------:R3:W-:Y:S01]  /*0b90*/  STG.E.U16 desc[UR16][R4.64], R7 ;  /* 0x0000000704007986 */ /* 0x0007e2000c101510 */
[----:B------:R-:W-:Y:S05]  /*0ba0*/  BRA.U UP0, `(.L_x_5) ;  /* 0xfffffffd00c07547 */ /* 0x000fea000b83ffff */
.L_x_0:
[----:B0-----:R-:W0:Y:S08]  /*0bb0*/  LDC.64 R2, c[0x0][0x390] ;  /* 0x0000e400ff027b82 */ /* 0x001e300000000a00 */
[----:B-123--:R-:W1:Y:S08]  /*0bc0*/  LDC.64 R4, c[0x0][0x398] ;  /* 0x0000e600ff047b82 */ /* 0x00ee700000000a00 */
[----:B------:R-:W2:Y:S01]  /*0bd0*/  LDC.64 R6, c[0x0][0x380] ;  /* 0x0000e000ff067b82 */ /* 0x000ea20000000a00 */
[----:B0-----:R-:W-:Y:S07]  /*0be0*/  STG.E.64 desc[UR16][R2.64], RZ ;  /* 0x000000ff02007986 */ /* 0x001fee000c101b10 */
[----:B------:R-:W0:Y:S01]  /*0bf0*/  LDC.64 R20, c[0x0][0x380] ;  /* 0x0000e000ff147b82 */ /* 0x000e220000000a00 */
[----:B-1----:R1:W-:Y:S04]  /*0c00*/  STG.E.64 desc[UR16][R4.64], RZ ;  /* 0x000000ff04007986 */ /* 0x0023e8000c101b10 */
[----:B--2---:R-:W2:Y:S04]  /*0c10*/  LDG.E.U16 R14, desc[UR16][R6.64] ;  /* 0x00000010060e7981 */ /* 0x004ea8000c1e1500 */
[----:B------:R-:W1:Y:S04]  /*0c20*/  LDG.E.U16 R15, desc[UR16][R6.64+0x2] ;  /* 0x00000210060f7981 */ /* 0x000e68000c1e1500 */
[----:B------:R-:W3:Y:S04]  /*0c30*/  LDG.E.U16 R16, desc[UR16][R6.64+0x4] ;  /* 0x0000041006107981 */ /* 0x000ee8000c1e1500 */
[----:B------:R-:W4:Y:S04]  /*0c40*/  LDG.E.U16 R17, desc[UR16][R6.64+0x6] ;  /* 0x0000061006117981 */ /* 0x000f28000c1e1500 */
[----:B------:R-:W5:Y:S04]  /*0c50*/  LDG.E.U16 R18, desc[UR16][R6.64+0x8] ;  /* 0x0000081006127981 */ /* 0x000f68000c1e1500 */
[----:B------:R-:W5:Y:S04]  /*0c60*/  LDG.E.U16 R19, desc[UR16][R6.64+0xa] ;  /* 0x00000a1006137981 */ /* 0x000f68000c1e1500 */
[----:B------:R-:W5:Y:S04]  /*0c70*/  LDG.E.U16 R9, desc[UR16][R6.64+0xc] ;  /* 0x00000c1006097981 */ /* 0x000f68000c1e1500 */
[----:B------:R-:W5:Y:S04]  /*0c80*/  LDG.E.U16 R8, desc[UR16][R6.64+0xe] ;  /* 0x00000e1006087981 */ /* 0x000f68000c1e1500 */
[----:B------:R-:W5:Y:S01]  /*0c90*/  LDG.E.U16 R0, desc[UR16][R6.64+0x10] ;  /* 0x0000101006007981 */ /* 0x000f62000c1e1500 */
[----:B--2---:R-:W-:Y:S08]  /*0ca0*/  I2F.F64.U16 R10, R14 ;  /* 0x0000000e000a7312 */ /* 0x004ff00000101800 */
[----:B-1----:R-:W1:Y:S08]  /*0cb0*/  I2F.F64.U16 R4, R15 ;  /* 0x0000000f00047312 */ /* 0x002e700000101800 */
[----:B---3--:R-:W2:Y:S01]  /*0cc0*/  I2F.F64.U16 R12, R16 ;  /* 0x00000010000c7312 */ /* 0x008ea20000101800 */
[----:B-1----:R-:W-:-:S07]  /*0cd0*/  DADD R4, R10, R4 ;  /* 0x000000000a047229 */ /* 0x002fce0000000004 */
[----:B----4-:R-:W1:Y:S01]  /*0ce0*/  I2F.F64.U16 R10, R17 ;  /* 0x00000011000a7312 */ /* 0x010e620000101800 */
[----:B--2---:R-:W-:-:S07]  /*0cf0*/  DADD R4, R4, R12 ;  /* 0x0000000004047229 */ /* 0x004fce000000000c */
[----:B-----5:R-:W2:Y:S01]  /*0d00*/  I2F.F64.U16 R12, R18 ;  /* 0x00000012000c7312 */ /* 0x020ea20000101800 */
[----:B-1----:R-:W-:-:S07]  /*0d10*/  DADD R4, R4, R10 ;  /* 0x0000000004047229 */ /* 0x002fce000000000a */
[----:B------:R-:W1:Y:S01]  /*0d20*/  I2F.F64.U16 R10, R19 ;  /* 0x00000013000a7312 */ /* 0x000e620000101800 */
[----:B--2---:R-:W-:-:S07]  /*0d30*/  DADD R4, R4, R12 ;  /* 0x0000000004047229 */ /* 0x004fce000000000c */
[----:B------:R-:W2:Y:S01]  /*0d40*/  I2F.F64.U16 R12, R9 ;  /* 0x00000009000c7312 */ /* 0x000ea20000101800 */
[----:B-1----:R-:W-:-:S07]  /*0d50*/  DADD R4, R4, R10 ;  /* 0x0000000004047229 */ /* 0x002fce000000000a */
[----:B------:R-:W1:Y:S01]  /*0d60*/  I2F.F64.U16 R10, R8 ;  /* 0x00000008000a7312 */ /* 0x000e620000101800 */
[----:B--2---:R-:W-:-:S07]  /*0d70*/  DADD R4, R4, R12 ;  /* 0x0000000004047229 */ /* 0x004fce000000000c */
[----:B------:R-:W2:Y:S01]  /*0d80*/  I2F.F64.U16 R12, R0 ;  /* 0x00000000000c7312 */ /* 0x000ea20000101800 */
[----:B-1----:R-:W-:-:S08]  /*0d90*/  DADD R4, R4, R10 ;  /* 0x0000000004047229 */ /* 0x002fd0000000000a */
[----:B--2---:R-:W-:-:S07]  /*0da0*/  DADD R4, R4, R12 ;  /* 0x0000000004047229 */ /* 0x004fce000000000c */
[----:B------:R1:W-:Y:S04]  /*0db0*/  STG.E.64 desc[UR16][R2.64], R4 ;  /* 0x0000000402007986 */ /* 0x0003e8000c101b10 */
[----:B------:R-:W2:Y:S04]  /*0dc0*/  LDG.E.U16 R10, desc[UR16][R6.64+0x12] ;  /* 0x00001210060a7981 */ /* 0x000ea8000c1e1500 */
[----:B------:R-:W2:Y:S02]  /*0dd0*/  LDG.E.U16 R11, desc[UR16][R6.64] ;  /* 0x00000010060b7981 */ /* 0x000ea4000c1e1500 */
[----:B--2---:R-:W-:-:S04]  /*0de0*/  IADD3 R12, PT, PT, R10, -R11, RZ ;  /* 0x8000000b0a0c7210 */ /* 0x004fc80007ffe0ff */
[----:B------:R-:W2:Y:S02]  /*0df0*/  I2F.F64 R10, R12 ;  /* 0x0000000c000a7312 */ /* 0x000ea40000201c00 */
[----:B--2---:R-:W-:-:S08]  /*0e00*/  DADD R10, R4, R10 ;  /* 0x00000000040a7229 */ /* 0x004fd0000000000a */
[----:B------:R-:W-:-:S14]  /*0e10*/  DSETP.GT.AND P2, PT, R10, R4, PT ;  /* 0x000000040a00722a */ /* 0x000fdc0003f44000 */
[----:B------:R2:W-:Y:S04]  /*0e20*/  @P2 STG.E.64 desc[UR16][R2.64], R10 ;  /* 0x0000000a02002986 */ /* 0x0005e8000c101b10 */
[----:B------:R-:W3:Y:S04]  /*0e30*/  LDG.E.U16 R0, desc[UR16][R6.64+0x14] ;  /* 0x0000141006007981 */ /* 0x000ee8000c1e1500 */
[----:B------:R-:W3:Y:S01]  /*0e40*/  LDG.E.U16 R9, desc[UR16][R6.64+0x2] ;  /* 0x0000021006097981 */ /* 0x000ee2000c1e1500 */
[----:B-1----:R-:W-:Y:S01]  /*0e50*/  @P2 IMAD.MOV.U32 R4, RZ, RZ, R10 ;  /* 0x000000ffff042224 */ /* 0x002fe200078e000a */
[----:B------:R-:W-:Y:S01]  /*0e60*/  @P2 MOV R5, R11 ;  /* 0x0000000b00052202 */ /* 0x000fe20000000f00 */
[----:B---3--:R-:W-:-:S04]  /*0e70*/  IMAD.IADD R0, R0, 0x1, -R9 ;  /* 0x0000000100007824 */ /* 0x008fc800078e0a09 */
[----:B------:R-:W1:Y:S02]  /*0e80*/  I2F.F64 R8, R0 ;  /* 0x0000000000087312 */ /* 0x000e640000201c00 */
[----:B-1----:R-:W-:-:S08]  /*0e90*/  DADD R8, R10, R8 ;  /* 0x000000000a087229 */ /* 0x002fd00000000008 */
[----:B------:R-:W-:-:S14]  /*0ea0*/  DSETP.GT.AND P3, PT, R8, R4, PT ;  /* 0x000000040800722a */ /* 0x000fdc0003f64000 */
[----:B------:R1:W-:Y:S04]  /*0eb0*/  @P3 STG.E.64 desc[UR16][R2.64], R8 ;  /* 0x0000000802003986 */ /* 0x0003e8000c101b10 */
[----:B------:R-:W3:Y:S04]  /*0ec0*/  LDG.E.U16 R12, desc[UR16][R6.64+0x16] ;  /* 0x00001610060c7981 */ /* 0x000ee8000c1e1500 */
[----:B------:R-:W3:Y:S01]  /*0ed0*/  LDG.E.U16 R13, desc[UR16][R6.64+0x4] ;  /* 0x00000410060d7981 */ /* 0x000ee2000c1e1500 */
[----:B------:R-:W-:Y:S01]  /*0ee0*/  @P3 IMAD.MOV.U32 R4, RZ, RZ, R8 ;  /* 0x000000ffff043224 */ /* 0x000fe200078e0008 */
[----:B------:R-:W-:Y:S01]  /*0ef0*/  @P3 MOV R5, R9 ;  /* 0x0000000900053202 */ /* 0x000fe20000000f00 */
[----:B---3--:R-:W-:-:S04]  /*0f00*/  IMAD.IADD R12, R12, 0x1, -R13 ;  /* 0x000000010c0c7824 */ /* 0x008fc800078e0a0d */
[----:B--2---:R-:W2:Y:S02]  /*0f10*/  I2F.F64 R10, R12 ;  /* 0x0000000c000a7312 */ /* 0x004ea40000201c00 */
[----:B--2---:R-:W-:-:S08]  /*0f20*/  DADD R10, R8, R10 ;  /* 0x00000000080a7229 */ /* 0x004fd0000000000a */
[----:B------:R-:W-:-:S14]  /*0f30*/  DSETP.GT.AND P4, PT, R10, R4, PT ;  /* 0x000000040a00722a */ /* 0x000fdc0003f84000 */
[----:B------:R2:W-:Y:S04]  /*0f40*/  @P4 STG.E.64 desc[UR16][R2.64], R10 ;  /* 0x0000000a02004986 */ /* 0x0005e8000c101b10 */
[----:B------:R-:W3:Y:S04]  /*0f50*/  LDG.E.U16 R0, desc[UR16][R6.64+0x18] ;  /* 0x0000181006007981 */ /* 0x000ee8000c1e1500 */
[----:B------:R-:W3:Y:S01]  /*0f60*/  LDG.E.U16 R13, desc[UR16][R6.64+0x6] ;  /* 0x00000610060d7981 */ /* 0x000ee2000c1e1500 */
[----:B------:R-:W-:Y:S01]  /*0f70*/  @P4 IMAD.MOV.U32 R4, RZ, RZ, R10 ;  /* 0x000000ffff044224 */ /* 0x000fe200078e000a */
[----:B------:R-:W-:Y:S01]  /*0f80*/  @P4 MOV R5, R11 ;  /* 0x0000000b00054202 */ /* 0x000fe20000000f00 */
[----:B---3--:R-:W-:-:S04]  /*0f90*/  IMAD.IADD R0, R0, 0x1, -R13 ;  /* 0x0000000100007824 */ /* 0x008fc800078e0a0d */
[----:B-1----:R-:W1:Y:S02]  /*0fa0*/  I2F.F64 R8, R0 ;  /* 0x0000000000087312 */ /* 0x002e640000201c00 */
        /* <DEDUP_REMOVED lines=34> */
[----:B---3--:R-:W-:-:S02]  /*11d0*/  IMAD.IADD R13, R0, 0x1, -R13 ;  /* 0x00000001000d7824 */ /* 0x008fc400078e0a0d */
[----:B------:R-:W-:Y:S02]  /*11e0*/  IMAD.MOV.U32 R0, RZ, RZ, RZ ;  /* 0x000000ffff007224 */ /* 0x000fe400078e00ff */
[----:B-1----:R-:W1:Y:S01]  /*11f0*/  I2F.F64 R8, R13 ;  /* 0x0000000d00087312 */ /* 0x002e620000201c00 */
[----:B------:R-:W-:Y:S01]  /*1200*/  @P2 IMAD.MOV.U32 R0, RZ, RZ, 0x1 ;  /* 0x00000001ff002424 */ /* 0x000fe200078e00ff */
[----:B-1----:R-:W-:-:S08]  /*1210*/  DADD R8, R10, R8 ;  /* 0x000000000a087229 */ /* 0x002fd00000000008 */
[----:B------:R-:W-:-:S14]  /*1220*/  DSETP.GT.AND P2, PT, R8, R4, PT ;  /* 0x000000040800722a */ /* 0x000fdc0003f44000 */
[----:B------:R1:W-:Y:S04]  /*1230*/  @P2 STG.E.64 desc[UR16][R2.64], R8 ;  /* 0x0000000802002986 */ /* 0x0003e8000c101b10 */
[----:B--2---:R-:W2:Y:S04]  /*1240*/  LDG.E.U16 R10, desc[UR16][R6.64+0x22] ;  /* 0x00002210060a7981 */ /* 0x004ea8000c1e1500 */
[----:B------:R-:W2:Y:S01]  /*1250*/  LDG.E.U16 R11, desc[UR16][R6.64+0x10] ;  /* 0x00001010060b7981 */ /* 0x000ea2000c1e1500 */
[----:B------:R-:W-:Y:S01]  /*1260*/  @P2 IMAD.MOV.U32 R4, RZ, RZ, R8 ;  /* 0x000000ffff042224 */ /* 0x000fe200078e0008 */
[----:B------:R-:W-:Y:S01]  /*1270*/  @P3 MOV R0, 0x2 ;  /* 0x0000000200003802 */ /* 0x000fe20000000f00 */
[----:B------:R-:W-:Y:S01]  /*1280*/  @P2 IMAD.MOV.U32 R5, RZ, RZ, R9 ;  /* 0x000000ffff052224 */ /* 0x000fe200078e0009 */
[----:B--2---:R-:W-:-:S04]  /*1290*/  IADD3 R12, PT, PT, R10, -R11, RZ ;  /* 0x8000000b0a0c7210 */ /* 0x004fc80007ffe0ff */
[----:B------:R-:W2:Y:S02]  /*12a0*/  I2F.F64 R10, R12 ;  /* 0x0000000c000a7312 */ /* 0x000ea40000201c00 */
[----:B--2---:R-:W-:-:S08]  /*12b0*/  DADD R10, R8, R10 ;  /* 0x00000000080a7229 */ /* 0x004fd0000000000a */
[----:B------:R-:W-:-:S14]  /*12c0*/  DSETP.GT.AND P3, PT, R10, R4, PT ;  /* 0x000000040a00722a */ /* 0x000fdc0003f64000 */
[----:B------:R2:W-:Y:S04]  /*12d0*/  @P3 STG.E.64 desc[UR16][R2.64], R10 ;  /* 0x0000000a02003986 */ /* 0x0005e8000c101b10 */
[----:B------:R-:W3:Y:S04]  /*12e0*/  LDG.E.U16 R13, desc[UR16][R6.64+0x24] ;  /* 0x00002410060d7981 */ /* 0x000ee8000c1e1500 */
[----:B-1----:R-:W3:Y:S01]  /*12f0*/  LDG.E.U16 R8, desc[UR16][R6.64+0x12] ;  /* 0x0000121006087981 */ /* 0x002ee2000c1e1500 */
[----:B------:R-:W-:Y:S01]  /*1300*/  @P3 IMAD.MOV.U32 R4, RZ, RZ, R10 ;  /* 0x000000ffff043224 */ /* 0x000fe200078e000a */
[----:B------:R-:W-:Y:S01]  /*1310*/  @P3 MOV R5, R11 ;  /* 0x0000000b00053202 */ /* 0x000fe20000000f00 */
[----:B------:R-:W-:-:S02]  /*1320*/  @P4 IMAD.MOV.U32 R0, RZ, RZ, 0x3 ;  /* 0x00000003ff004424 */ /* 0x000fc400078e00ff */
[----:B---3--:R-:W-:-:S04]  /*1330*/  IMAD.IADD R13, R13, 0x1, -R8 ;  /* 0x000000010d0d7824 */ /* 0x008fc800078e0a08 */
[----:B------:R-:W1:Y:S02]  /*1340*/  I2F.F64 R8, R13 ;  /* 0x0000000d00087312 */ /* 0x000e640000201c00 */
[----:B-1----:R-:W-:-:S08]  /*1350*/  DADD R8, R10, R8 ;  /* 0x000000000a087229 */ /* 0x002fd00000000008 */
[----:B------:R-:W-:-:S14]  /*1360*/  DSETP.GT.AND P4, PT, R8, R4, PT ;  /* 0x000000040800722a */ /* 0x000fdc0003f84000 */
[----:B------:R1:W-:Y:S04]  /*1370*/  @P4 STG.E.64 desc[UR16][R2.64], R8 ;  /* 0x0000000802004986 */ /* 0x0003e8000c101b10 */
[----:B------:R-:W3:Y:S04]  /*1380*/  LDG.E.U16 R12, desc[UR16][R6.64+0x26] ;  /* 0x00002610060c7981 */ /* 0x000ee8000c1e1500 */
[----:B--2---:R-:W3:Y:S01]  /*1390*/  LDG.E.U16 R11, desc[UR16][R6.64+0x14] ;  /* 0x00001410060b7981 */ /* 0x004ee2000c1e1500 */
[----:B------:R-:W-:Y:S01]  /*13a0*/  @P4 MOV R4, R8 ;  /* 0x0000000800044202 */ /* 0x000fe20000000f00 */
[----:B------:R-:W-:-:S02]  /*13b0*/  @P4 IMAD.MOV.U32 R5, RZ, RZ, R9 ;  /* 0x000000ffff054224 */ /* 0x000fc400078e0009 */
[----:B------:R-:W-:Y:S02]  /*13c0*/  @P5 IMAD.MOV.U32 R0, RZ, RZ, 0x4 ;  /* 0x00000004ff005424 */ /* 0x000fe400078e00ff */
[----:B---3--:R-:W-:-:S04]  /*13d0*/  IMAD.IADD R12, R12, 0x1, -R11 ;  /* 0x000000010c0c7824 */ /* 0x008fc800078e0a0b */
[----:B------:R-:W2:Y:S02]  /*13e0*/  I2F.F64 R10, R12 ;  /* 0x0000000c000a7312 */ /* 0x000ea40000201c00 */
[----:B--2---:R-:W-:-:S08]  /*13f0*/  DADD R10, R8, R10 ;  /* 0x00000000080a7229 */ /* 0x004fd0000000000a */
[----:B------:R-:W-:-:S14]  /*1400*/  DSETP.GT.AND P5, PT, R10, R4, PT ;  /* 0x000000040a00722a */ /* 0x000fdc0003fa4000 */
[----:B------:R2:W-:Y:S04]  /*1410*/  @P5 STG.E.64 desc[UR16][R2.64], R10 ;  /* 0x0000000a02005986 */ /* 0x0005e8000c101b10 */
[----:B------:R-:W3:Y:S04]  /*1420*/  LDG.E.U16 R13, desc[UR16][R6.64+0x28] ;  /* 0x00002810060d7981 */ /* 0x000ee8000c1e1500 */
[----:B-1----:R-:W3:Y:S01]  /*1430*/  LDG.E.U16 R8, desc[UR16][R6.64+0x16] ;  /* 0x0000161006087981 */ /* 0x002ee2000c1e1500 */
[----:B------:R-:W-:Y:S01]  /*1440*/  @P5 IMAD.MOV.U32 R4, RZ, RZ, R10 ;  /* 0x000000ffff045224 */ /* 0x000fe200078e000a */
[----:B------:R-:W-:Y:S01]  /*1450*/  @P6 MOV R0, 0x5 ;  /* 0x0000000500006802 */ /* 0x000fe20000000f00 */
[----:B------:R-:W-:Y:S01]  /*1460*/  @P5 IMAD.MOV.U32 R5, RZ, RZ, R11 ;  /* 0x000000ffff055224 */ /* 0x000fe200078e000b */
[----:B---3--:R-:W-:-:S04]  /*1470*/  IADD3 R13, PT, PT, R13, -R8, RZ ;  /* 0x800000080d0d7210 */ /* 0x008fc80007ffe0ff */
[----:B------:R-:W1:Y:S02]  /*1480*/  I2F.F64 R8, R13 ;  /* 0x0000000d00087312 */ /* 0x000e640000201c00 */
[----:B-1----:R-:W-:-:S08]  /*1490*/  DADD R8, R10, R8 ;  /* 0x000000000a087229 */ /* 0x002fd00000000008 */
[----:B------:R-:W-:-:S14]  /*14a0*/  DSETP.GT.AND P6, PT, R8, R4, PT ;  /* 0x000000040800722a */ /* 0x000fdc0003fc4000 */
[----:B------:R1:W-:Y:S04]  /*14b0*/  @P6 STG.E.64 desc[UR16][R2.64], R8 ;  /* 0x0000000802006986 */ /* 0x0003e8000c101b10 */
[----:B------:R-:W3:Y:S04]  /*14c0*/  LDG.E.U16 R12, desc[UR16][R6.64+0x2a] ;  /* 0x00002a10060c7981 */ /* 0x000ee8000c1e1500 */
[----:B--2---:R-:W3:Y:S01]  /*14d0*/  LDG.E.U16 R11, desc[UR16][R6.64+0x18] ;  /* 0x00001810060b7981 */ /* 0x004ee2000c1e1500 */
[----:B------:R-:W-:Y:S01]  /*14e0*/  @P6 MOV R4, R8 ;  /* 0x0000000800046202 */ /* 0x000fe20000000f00 */
[----:B------:R-:W-:Y:S01]  /*14f0*/  @P6 IMAD.MOV.U32 R5, RZ, RZ, R9 ;  /* 0x000000ffff056224 */ /* 0x000fe200078e0009 */
[----:B------:R-:W-:Y:S01]  /*1500*/  @P0 MOV R0, 0x6 ;  /* 0x0000000600000802 */ /* 0x000fe20000000f00 */
[----:B---3--:R-:W-:-:S04]  /*1510*/  IMAD.IADD R12, R12, 0x1, -R11 ;  /* 0x000000010c0c7824 */ /* 0x008fc800078e0a0b */
[----:B------:R-:W2:Y:S02]  /*1520*/  I2F.F64 R10, R12 ;  /* 0x0000000c000a7312 */ /* 0x000ea40000201c00 */
[----:B--2---:R-:W-:-:S08]  /*1530*/  DADD R10, R8, R10 ;  /* 0x00000000080a7229 */ /* 0x004fd0000000000a */
[----:B------:R-:W-:-:S14]  /*1540*/  DSETP.GT.AND P0, PT, R10, R4, PT ;  /* 0x000000040a00722a */ /* 0x000fdc0003f04000 */
[----:B------:R2:W-:Y:S04]  /*1550*/  @P0 STG.E.64 desc[UR16][R2.64], R10 ;  /* 0x0000000a02000986 */ /* 0x0005e8000c101b10 */
[----:B------:R-:W3:Y:S04]  /*1560*/  LDG.E.U16 R13, desc[UR16][R6.64+0x2c] ;  /* 0x00002c10060d7981 */ /* 0x000ee8000c1e1500 */
[----:B-1----:R-:W3:Y:S01]  /*1570*/  LDG.E.U16 R8, desc[UR16][R6.64+0x1a] ;  /* 0x00001a1006087981 */ /* 0x002ee2000c1e1500 */
[----:B------:R-:W-:Y:S01]  /*1580*/  @P0 MOV R4, R10 ;  /* 0x0000000a00040202 */ /* 0x000fe20000000f00 */
[----:B------:R-:W-:Y:S01]  /*1590*/  @P0 IMAD.MOV.U32 R5, RZ, RZ, R11 ;  /* 0x000000ffff050224 */ /* 0x000fe200078e000b */
[----:B------:R-:W-:Y:S01]  /*15a0*/  @P1 MOV R0, 0x7 ;  /* 0x0000000700001802 */ /* 0x000fe20000000f00 */
        /* <DEDUP_REMOVED lines=167> */
[----:B------:R-:W-:Y:S01]  /*2020*/  @P3 IMAD.MOV.U32 R4, RZ, RZ, R8 ;  /* 0x000000ffff043224 */ /* 0x000fe200078e0008 */
[----:B------:R-:W-:-:S02]  /*2030*/  @P3 MOV R5, R9 ;  /* 0x0000000900053202 */ /* 0x000fc40000000f00 */
[----:B------:R-:W-:Y:S01]  /*2040*/  @P4 MOV R0, 0x18 ;  /* 0x0000001800004802 */ /* 0x000fe20000000f00 */
[----:B------:R-:W-:Y:S01]  /*2050*/  @P5 IMAD.MOV.U32 R0, RZ, RZ, 0x19 ;  /* 0x00000019ff005424 */ /* 0x000fe200078e00ff */
[----:B------:R-:W-:Y:S01]  /*2060*/  @P6 MOV R0, 0x1a ;  /* 0x0000001a00006802 */ /* 0x000fe20000000f00 */
[----:B------:R-:W-:Y:S01]  /*2070*/  @P0 IMAD.MOV.U32 R0, RZ, RZ, 0x1b ;  /* 0x0000001bff000424 */ /* 0x000fe200078e00ff */
[----:B------:R-:W-:Y:S01]  /*2080*/  @P1 MOV R0, 0x1c ;  /* 0x0000001c00001802 */ /* 0x000fe20000000f00 */
[----:B------:R-:W-:Y:S01]  /*2090*/  @P2 IMAD.MOV.U32 R0, RZ, RZ, 0x1d ;  /* 0x0000001dff002424 */ /* 0x000fe200078e00ff */
[----:B------:R-:W-:Y:S01]  /*20a0*/  @P3 MOV R0, 0x1e ;  /* 0x0000001e00003802 */ /* 0x000fe20000000f00 */
[----:B---3--:R-:W-:-:S04]  /*20b0*/  IMAD.IADD R15, R10, 0x1, -R15 ;  /* 0x000000010a0f7824 */ /* 0x008fc800078e0a0f */
[----:B------:R-:W2:Y:S02]  /*20c0*/  I2F.F64 R10, R15 ;  /* 0x0000000f000a7312 */ /* 0x000ea40000201c00 */
[----:B--2---:R-:W-:-:S08]  /*20d0*/  DADD R10, R8, R10 ;  /* 0x00000000080a7229 */ /* 0x004fd0000000000a */
[----:B------:R-:W-:-:S14]  /*20e0*/  DSETP.GT.AND P0, PT, R10, R4, PT ;  /* 0x000000040a00722a */ /* 0x000fdc0003f04000 */
[----:B------:R-:W-:Y:S01]  /*20f0*/  @P0 IMAD.MOV.U32 R0, RZ, RZ, 0x1f ;  /* 0x0000001fff000424 */ /* 0x000fe200078e00ff */
[----:B------:R2:W-:Y:S03]  /*2100*/  @P0 STG.E.64 desc[UR16][R2.64], R10 ;  /* 0x0000000a02000986 */ /* 0x0005e6000c101b10 */
[----:B0-----:R-:W-:-:S05]  /*2110*/  IMAD.WIDE.U32 R20, R0, 0x2, R20 ;  /* 0x0000000200147825 */ /* 0x001fca00078e0014 */
[----:B------:R-:W3:Y:S04]  /*2120*/  LDG.E.U16 R17, desc[UR16][R20.64+0x2] ;  /* 0x0000021014117981 */ /* 0x000ee8000c1e1500 */
[----:B------:R-:W4:Y:S04]  /*2130*/  LDG.E.U16 R13, desc[UR16][R20.64] ;  /* 0x00000010140d7981 */ /* 0x000f28000c1e1500 */
[----:B------:R-:W5:Y:S04]  /*2140*/  LDG.E.U16 R19, desc[UR16][R20.64+0x4] ;  /* 0x0000041014137981 */ /* 0x000f68000c1e1500 */
[----:B------:R-:W5:Y:S04]  /*2150*/  LDG.E.U16 R23, desc[UR16][R20.64+0x6] ;  /* 0x0000061014177981 */ /* 0x000f68000c1e1500 */
[----:B------:R-:W5:Y:S04]  /*2160*/  LDG.E.U16 R14, desc[UR16][R20.64+0x8] ;  /* 0x00000810140e7981 */ /* 0x000f68000c1e1500 */
[----:B-1----:R-:W5:Y:S04]  /*2170*/  LDG.E.U16 R9, desc[UR16][R20.64+0xa] ;  /* 0x00000a1014097981 */ /* 0x002f68000c1e1500 */
[----:B------:R-:W5:Y:S04]  /*2180*/  LDG.E.U16 R8, desc[UR16][R20.64+0xc] ;  /* 0x00000c1014087981 */ /* 0x000f68000c1e1500 */
[----:B------:R-:W5:Y:S04]  /*2190*/  LDG.E.U16 R6, desc[UR16][R20.64+0xe] ;  /* 0x00000e1014067981 */ /* 0x000f68000c1e1500 */
[----:B------:R-:W5:Y:S01]  /*21a0*/  LDG.E.U16 R7, desc[UR16][R20.64+0x10] ;  /* 0x0000101014077981 */ /* 0x000f62000c1e1500 */
[----:B--2---:R-:W-:Y:S01]  /*21b0*/  IADD3 R2, PT, PT, R0, 0x2, RZ ;  /* 0x0000000200027810 */ /* 0x004fe20007ffe0ff */
[----:B------:R-:W-:Y:S01]  /*21c0*/  @P0 IMAD.MOV.U32 R4, RZ, RZ, R10 ;  /* 0x000000ffff040224 */ /* 0x000fe200078e000a */
[----:B------:R-:W-:-:S04]  /*21d0*/  @P0 MOV R5, R11 ;  /* 0x0000000b00050202 */ /* 0x000fc80000000f00 */
[----:B------:R-:W0:Y:S01]  /*21e0*/  MUFU.RCP64H R3, R5 ;  /* 0x0000000500037308 */ /* 0x000e220000001800 */
[-C--:B---3--:R-:W-:Y:S02]  /*21f0*/  IMAD R17, R17, R0.reuse, R17 ;  /* 0x0000000011117224 */ /* 0x088fe400078e0211 */
[----:B----4-:R-:W-:-:S05]  /*2200*/  IMAD R15, R13, R0, RZ ;  /* 0x000000000d0f7224 */ /* 0x010fca00078e02ff */
[----:B------:R-:W-:Y:S01]  /*2210*/  I2F.F64.U32 R16, R17 ;  /* 0x0000001100107312 */ /* 0x000fe20000201800 */
[----:B-----5:R-:W-:-:S07]  /*2220*/  IMAD R22, R2, R19, RZ ;  /* 0x0000001302167224 */ /* 0x020fce00078e02ff */
[----:B------:R1:W2:Y:S01]  /*2230*/  I2F.F64.U32 R12, R15 ;  /* 0x0000000f000c7312 */ /* 0x0002a20000201800 */
[----:B------:R-:W-:-:S07]  /*2240*/  VIADD R2, R0, 0x3 ;  /* 0x0000000300027836 */ /* 0x000fce0000000000 */
[----:B------:R-:W3:Y:S01]  /*2250*/  I2F.F64.U32 R18, R22 ;  /* 0x0000001600127312 */ /* 0x000ee20000201800 */
[----:B------:R-:W-:Y:S01]  /*2260*/  IMAD R2, R2, R23, RZ ;  /* 0x0000001702027224 */ /* 0x000fe200078e02ff */
[----:B-1----:R-:W-:Y:S01]  /*2270*/  IADD3 R15, PT, PT, R0, 0x4, RZ ;  /* 0x00000004000f7810 */ /* 0x002fe20007ffe0ff */
[----:B--2---:R-:W-:-:S05]  /*2280*/  DADD R12, R12, R16 ;  /* 0x000000000c0c7229 */ /* 0x004fca0000000010 */
[----:B------:R-:W1:Y:S01]  /*2290*/  I2F.F64.U32 R10, R2 ;  /* 0x00000002000a7312 */ /* 0x000e620000201800 */
[----:B------:R-:W-:Y:S02]  /*22a0*/  IMAD R16, R15, R14, RZ ;  /* 0x0000000e0f107224 */ /* 0x000fe400078e02ff */
[----:B------:R-:W-:Y:S01]  /*22b0*/  VIADD R14, R0, 0x5 ;  /* 0x00000005000e7836 */ /* 0x000fe20000000000 */
[----:B---3--:R-:W-:-:S04]  /*22c0*/  DADD R18, R12, R18 ;  /* 0x000000000c127229 */ /* 0x008fc80000000012 */
[----:B------:R-:W2:Y:S01]  /*22d0*/  I2F.F64.U32 R12, R16 ;  /* 0x00000010000c7312 */ /* 0x000ea20000201800 */
[----:B------:R-:W-:-:S03]  /*22e0*/  IMAD R17, R14, R9, RZ ;  /* 0x000000090e117224 */ /* 0x000fc600078e02ff */
[----:B-1----:R-:W-:-:S04]  /*22f0*/  DADD R18, R18, R10 ;  /* 0x0000000012127229 */ /* 0x002fc8000000000a */
[----:B------:R-:W1:Y:S01]  /*2300*/  I2F.F64.U32 R10, R17 ;  /* 0x00000011000a7312 */ /* 0x000e620000201800 */
[C---:B------:R-:W-:Y:S01]  /*2310*/  IADD3 R9, PT, PT, R0.reuse, 0x6, RZ ;  /* 0x0000000600097810 */ /* 0x040fe20007ffe0ff */
[----:B------:R-:W-:Y:S02]  /*2320*/  IMAD.MOV.U32 R2, RZ, RZ, 0x1 ;  /* 0x00000001ff027424 */ /* 0x000fe400078e00ff */
[----:B--2---:R-:W-:Y:S02]  /*2330*/  DADD R12, R18, R12 ;  /* 0x00000000120c7229 */ /* 0x004fe4000000000c */
[----:B------:R-:W-:Y:S01]  /*2340*/  IMAD R18, R9, R8, RZ ;  /* 0x0000000809127224 */ /* 0x000fe200078e02ff */
[----:B------:R-:W-:Y:S01]  /*2350*/  IADD3 R19, PT, PT, R0, 0x7, RZ ;  /* 0x0000000700137810 */ /* 0x000fe20007ffe0ff */
[----:B0-----:R-:W-:Y:S02]  /*2360*/  DFMA R14, R2, -R4, 1 ;  /* 0x3ff00000020e742b */ /* 0x001fe40000000804 */
[----:B------:R-:W0:Y:S02]  /*2370*/  I2F.F64.U32 R8, R18 ;  /* 0x0000001200087312 */ /* 0x000e240000201800 */
[----:B-1----:R-:W-:Y:S01]  /*2380*/  DADD R10, R12, R10 ;  /* 0x000000000c0a7229 */ /* 0x002fe2000000000a */
[----:B------:R-:W-:-:S03]  /*2390*/  IMAD R12, R19, R6, RZ ;  /* 0x00000006130c7224 */ /* 0x000fc600078e02ff */
[----:B------:R-:W-:Y:S01]  /*23a0*/  DFMA R14, R14, R14, R14 ;  /* 0x0000000e0e0e722b */ /* 0x000fe2000000000e */
[----:B------:R-:W-:Y:S02]  /*23b0*/  VIADD R0, R0, 0x8 ;  /* 0x0000000800007836 */ /* 0x000fe40000000000 */
[----:B------:R-:W1:Y:S02]  /*23c0*/  I2F.F64.U32 R12, R12 ;  /* 0x0000000c000c7312 */ /* 0x000e640000201800 */
[----:B------:R-:W-:-:S03]  /*23d0*/  IMAD R0, R0, R7, RZ ;  /* 0x0000000700007224 */ /* 0x000fc600078e02ff */
[----:B------:R-:W-:Y:S02]  /*23e0*/  DFMA R14, R2, R14, R2 ;  /* 0x0000000e020e722b */ /* 0x000fe40000000002 */
[----:B0-----:R-:W-:Y:S01]  /*23f0*/  DADD R8, R10, R8 ;  /* 0x000000000a087229 */ /* 0x001fe20000000008 */
[----:B------:R-:W0:Y:S05]  /*2400*/  I2F.F64.U32 R2, R0 ;  /* 0x0000000000027312 */ /* 0x000e2a0000201800 */
[----:B------:R-:W-:Y:S02]  /*2410*/  DFMA R10, R14, -R4, 1 ;  /* 0x3ff000000e0a742b */ /* 0x000fe40000000804 */
[----:B-1----:R-:W-:-:S06]  /*2420*/  DADD R6, R8, R12 ;  /* 0x0000000008067229 */ /* 0x002fcc000000000c */
[----:B------:R-:W-:Y:S02]  /*2430*/  DFMA R10, R14, R10, R14 ;  /* 0x0000000a0e0a722b */ /* 0x000fe4000000000e */
[----:B0-----:R-:W-:-:S08]  /*2440*/  DADD R6, R6, R2 ;  /* 0x0000000006067229 */ /* 0x001fd00000000002 */
[----:B------:R-:W-:-:S08]  /*2450*/  DMUL R2, R6, R10 ;  /* 0x0000000a06027228 */ /* 0x000fd00000000000 */
[----:B------:R-:W-:-:S08]  /*2460*/  DFMA R8, R2, -R4, R6 ;  /* 0x800000040208722b */ /* 0x000fd00000000006 */
[----:B------:R-:W-:Y:S01]  /*2470*/  DFMA R2, R10, R8, R2 ;  /* 0x000000080a02722b */ /* 0x000fe20000000002 */
[----:B------:R-:W-:-:S09]  /*2480*/  FSETP.GEU.AND P1, PT, |R7|, 6.5827683646048100446e-37, PT ;  /* 0x036000000700780b */ /* 0x000fd20003f2e200 */
[----:B------:R-:W-:-:S05]  /*2490*/  FFMA R8, RZ, R5, R3 ;  /* 0x00000005ff087223 */ /* 0x000fca0000000003 */
[----:B------:R-:W-:-:S13]  /*24a0*/  FSETP.GT.AND P0, PT, |R8|, 1.469367938527859385e-39, PT ;  /* 0x001000000800780b */ /* 0x000fda0003f04200 */
[----:B------:R-:W-:Y:S05]  /*24b0*/  @P0 BRA P1, `(.L_x_6) ;  /* 0x0000000000100947 */ /* 0x000fea0000800000 */
[----:B------:R-:W-:-:S07]  /*24c0*/  MOV R0, 0x24e0 ;  /* 0x000024e000007802 */ /* 0x000fce0000000f00 */
[----:B------:R-:W-:Y:S05]  /*24d0*/  CALL.REL.NOINC `($__internal_0_$__cuda_sm20_div_rn_f64_full) ;  /* 0x0000000000147944 */ /* 0x000fea0003c00000 */
[----:B------:R-:W-:Y:S01]  /*24e0*/  MOV R2, R12 ;  /* 0x0000000c00027202 */ /* 0x000fe20000000f00 */
[----:B------:R-:W-:-:S07]  /*24f0*/  IMAD.MOV.U32 R3, RZ, RZ, R13 ;  /* 0x000000ffff037224 */ /* 0x000fce00078e000d */
.L_x_6:
[----:B------:R-:W0:Y:S02]  /*2500*/  LDC.64 R4, c[0x0][0x398] ;  /* 0x0000e600ff047b82 */ /* 0x000e240000000a00 */
[----:B0-----:R-:W-:Y:S01]  /*2510*/  STG.E.64 desc[UR16][R4.64], R2 ;  /* 0x0000000204007986 */ /* 0x001fe2000c101b10 */
[----:B------:R-:W-:Y:S05]  /*2520*/  EXIT ;  /* 0x000000000000794d */ /* 0x000fea0003800000 */
        .weak           $__internal_0_$__cuda_sm20_div_rn_f64_full
        .type           $__internal_0_$__cuda_sm20_div_rn_f64_full,@function
        .size           $__internal_0_$__cuda_sm20_div_rn_f64_full,(.L_x_15 - $__internal_0_$__cuda_sm20_div_rn_f64_full)
$__internal_0_$__cuda_sm20_div_rn_f64_full:
[C---:B------:R-:W-:Y:S01]  /*2530*/  FSETP.GEU.AND P0, PT, |R5|.reuse, 1.469367938527859385e-39, PT ;  /* 0x001000000500780b */ /* 0x040fe20003f0e200 */
[----:B------:R-:W-:Y:S01]  /*2540*/  IMAD.MOV.U32 R8, RZ, RZ, 0x1 ;  /* 0x00000001ff087424 */ /* 0x000fe200078e00ff */
[C---:B------:R-:W-:Y:S02]  /*2550*/  LOP3.LUT R2, R5.reuse, 0x800fffff, RZ, 0xc0, !PT ;  /* 0x800fffff05027812 */ /* 0x040fe400078ec0ff */
[----:B------:R-:W-:Y:S02]  /*2560*/  LOP3.LUT R18, R5, 0x7ff00000, RZ, 0xc0, !PT ;  /* 0x7ff0000005127812 */ /* 0x000fe400078ec0ff */
[----:B------:R-:W-:Y:S02]  /*2570*/  LOP3.LUT R3, R2, 0x3ff00000, RZ, 0xfc, !PT ;  /* 0x3ff0000002037812 */ /* 0x000fe400078efcff */
[----:B------:R-:W-:Y:S02]  /*2580*/  MOV R2, R4 ;  /* 0x0000000400027202 */ /* 0x000fe40000000f00 */
[----:B------:R-:W-:-:S02]  /*2590*/  LOP3.LUT R12, R7, 0x7ff00000, RZ, 0xc0, !PT ;  /* 0x7ff00000070c7812 */ /* 0x000fc400078ec0ff */
[----:B------:R-:W-:Y:S01]  /*25a0*/  MOV R13, 0x1ca00000 ;  /* 0x1ca00000000d7802 */ /* 0x000fe20000000f00 */
[----:B------:R-:W-:Y:S01]  /*25b0*/  @!P0 DMUL R2, R4, 8.98846567431157953865e+307 ;  /* 0x7fe0000004028828 */ /* 0x000fe20000000000 */
[----:B------:R-:W-:Y:S01]  /*25c0*/  ISETP.GE.U32.AND P1, PT, R12, R18, PT ;  /* 0x000000120c00720c */ /* 0x000fe20003f26070 */
[----:B------:R-:W-:-:S04]  /*25d0*/  IMAD.MOV.U32 R19, RZ, RZ, R12 ;  /* 0x000000ffff137224 */ /* 0x000fc800078e000c */
[----:B------:R-:W0:Y:S02]  /*25e0*/  MUFU.RCP64H R9, R3 ;  /* 0x0000000300097308 */ /* 0x000e240000001800 */
[----:B0-----:R-:W-:-:S08]  /*25f0*/  DFMA R10, R8, -R2, 1 ;  /* 0x3ff00000080a742b */ /* 0x001fd00000000802 */
[----:B------:R-:W-:-:S08]  /*2600*/  DFMA R10, R10, R10, R10 ;  /* 0x0000000a0a0a722b */ /* 0x000fd0000000000a */
[----:B------:R-:W-:Y:S01]  /*2610*/  DFMA R10, R8, R10, R8 ;  /* 0x0000000a080a722b */ /* 0x000fe20000000008 */
[----:B------:R-:W-:Y:S02]  /*2620*/  SEL R9, R13, 0x63400000, !P1 ;  /* 0x634000000d097807 */ /* 0x000fe40004800000 */
[----:B------:R-:W-:Y:S02]  /*2630*/  FSETP.GEU.AND P1, PT, |R7|, 1.469367938527859385e-39, PT ;  /* 0x001000000700780b */ /* 0x000fe40003f2e200 */
[----:B------:R-:W-:-:S03]  /*2640*/  LOP3.LUT R9, R9, 0x800fffff, R7, 0xf8, !PT ;  /* 0x800fffff09097812 */ /* 0x000fc600078ef807 */
[----:B------:R-:W-:Y:S01]  /*2650*/  DFMA R14, R10, -R2, 1 ;  /* 0x3ff000000a0e742b */ /* 0x000fe20000000802 */
[----:B------:R-:W-:-:S07]  /*2660*/  MOV R8, R6 ;  /* 0x0000000600087202 */ /* 0x000fce0000000f00 */
[----:B------:R-:W-:Y:S01]  /*2670*/  DFMA R10, R10, R14, R10 ;  /* 0x0000000e0a0a722b */ /* 0x000fe2000000000a */
[----:B------:R-:W-:Y:S10]  /*2680*/  @P1 BRA `(.L_x_7) ;  /* 0x0000000000201947 */ /* 0x000ff40003800000 */
[----:B------:R-:W-:Y:S01]  /*2690*/  LOP3.LUT R15, R5, 0x7ff00000, RZ, 0xc0, !PT ;  /* 0x7ff00000050f7812 */ /* 0x000fe200078ec0ff */
[----:B------:R-:W-:-:S03]  /*26a0*/  IMAD.MOV.U32 R14, RZ, RZ, RZ ;  /* 0x000000ffff0e7224 */ /* 0x000fc600078e00ff */
[----:B------:R-:W-:-:S04]  /*26b0*/  ISETP.GE.U32.AND P1, PT, R12, R15, PT ;  /* 0x0000000f0c00720c */ /* 0x000fc80003f26070 */
[----:B------:R-:W-:-:S04]  /*26c0*/  SEL R15, R13, 0x63400000, !P1 ;  /* 0x634000000d0f7807 */ /* 0x000fc80004800000 */
[----:B------:R-:W-:-:S04]  /*26d0*/  LOP3.LUT R15, R15, 0x80000000, R7, 0xf8, !PT ;  /* 0x800000000f0f7812 */ /* 0x000fc800078ef807 */
[----:B------:R-:W-:-:S06]  /*26e0*/  LOP3.LUT R15, R15, 0x100000, RZ, 0xfc, !PT ;  /* 0x001000000f0f7812 */ /* 0x000fcc00078efcff */
[----:B------:R-:W-:-:S10]  /*26f0*/  DFMA R8, R8, 2, -R14 ;  /* 0x400000000808782b */ /* 0x000fd4000000080e */
[----:B------:R-:W-:-:S07]  /*2700*/  LOP3.LUT R19, R9, 0x7ff00000, RZ, 0xc0, !PT ;  /* 0x7ff0000009137812 */ /* 0x000fce00078ec0ff */
.L_x_7:
[----:B------:R-:W-:Y:S01]  /*2710*/  @!P0 LOP3.LUT R18, R3, 0x7ff00000, RZ, 0xc0, !PT ;  /* 0x7ff0000003128812 */ /* 0x000fe200078ec0ff */
[----:B------:R-:W-:Y:S01]  /*2720*/  DMUL R14, R10, R8 ;  /* 0x000000080a0e7228 */ /* 0x000fe20000000000 */
[----:B------:R-:W-:-:S03]  /*2730*/  IADD3 R20, PT, PT, R19, -0x1, RZ ;  /* 0xffffffff13147810 */ /* 0x000fc60007ffe0ff */
[----:B------:R-:W-:Y:S01]  /*2740*/  VIADD R21, R18, 0xffffffff ;  /* 0xffffffff12157836 */ /* 0x000fe20000000000 */
[----:B------:R-:W-:-:S03]  /*2750*/  ISETP.GT.U32.AND P0, PT, R20, 0x7feffffe, PT ;  /* 0x7feffffe1400780c */ /* 0x000fc60003f04070 */
[----:B------:R-:W-:Y:S01]  /*2760*/  DFMA R16, R14, -R2, R8 ;  /* 0x800000020e10722b */ /* 0x000fe20000000008 */
[----:B------:R-:W-:-:S07]  /*2770*/  ISETP.GT.U32.OR P0, PT, R21, 0x7feffffe, P0 ;  /* 0x7feffffe1500780c */ /* 0x000fce0000704470 */
[----:B------:R-:W-:-:S06]  /*2780*/  DFMA R10, R10, R16, R14 ;  /* 0x000000100a0a722b */ /* 0x000fcc000000000e */
[----:B------:R-:W-:Y:S05]  /*2790*/  @P0 BRA `(.L_x_8) ;  /* 0x00000000006c0947 */ /* 0x000fea0003800000 */
[----:B------:R-:W-:-:S04]  /*27a0*/  LOP3.LUT R7, R5, 0x7ff00000, RZ, 0xc0, !PT ;  /* 0x7ff0000005077812 */ /* 0x000fc800078ec0ff */
[CC--:B------:R-:W-:Y:S02]  /*27b0*/  VIADDMNMX R6, R12.reuse, -R7.reuse, 0xb9600000, !PT ;  /* 0xb96000000c067446 */ /* 0x0c0fe40007800907 */
[----:B------:R-:W-:Y:S02]  /*27c0*/  ISETP.GE.U32.AND P0, PT, R12, R7, PT ;  /* 0x000000070c00720c */ /* 0x000fe40003f06070 */
[----:B------:R-:W-:Y:S02]  /*27d0*/  VIMNMX R6, PT, PT, R6, 0x46a00000, PT ;  /* 0x46a0000006067848 */ /* 0x000fe40003fe0100 */
[----:B------:R-:W-:-:S04]  /*27e0*/  SEL R13, R13, 0x63400000, !P0 ;  /* 0x634000000d0d7807 */ /* 0x000fc80004000000 */
[----:B------:R-:W-:Y:S02]  /*27f0*/  IADD3 R14, PT, PT, -R13, R6, RZ ;  /* 0x000000060d0e7210 */ /* 0x000fe40007ffe1ff */
[----:B------:R-:W-:-:S03]  /*2800*/  MOV R6, RZ ;  /* 0x000000ff00067202 */ /* 0x000fc60000000f00 */
[----:B------:R-:W-:-:S06]  /*2810*/  VIADD R7, R14, 0x7fe00000 ;  /* 0x7fe000000e077836 */ /* 0x000fcc0000000000 */
[----:B------:R-:W-:-:S10]  /*2820*/  DMUL R12, R10, R6 ;  /* 0x000000060a0c7228 */ /* 0x000fd40000000000 */
[----:B------:R-:W-:-:S13]  /*2830*/  FSETP.GTU.AND P0, PT, |R13|, 1.469367938527859385e-39, PT ;  /* 0x001000000d00780b */ /* 0x000fda0003f0c200 */
[----:B------:R-:W-:Y:S05]  /*2840*/  @P0 BRA `(.L_x_9) ;  /* 0x0000000000940947 */ /* 0x000fea0003800000 */
[----:B------:R-:W-:Y:S01]  /*2850*/  DFMA R2, R10, -R2, R8 ;  /* 0x800000020a02722b */ /* 0x000fe20000000008 */
[----:B------:R-:W-:-:S09]  /*2860*/  IMAD.MOV.U32 R6, RZ, RZ, RZ ;  /* 0x000000ffff067224 */ /* 0x000fd200078e00ff */
[C---:B------:R-:W-:Y:S02]  /*2870*/  FSETP.NEU.AND P0, PT, R3.reuse, RZ, PT ;  /* 0x000000ff0300720b */ /* 0x040fe40003f0d000 */
[----:B------:R-:W-:-:S04]  /*2880*/  LOP3.LUT R5, R3, 0x80000000, R5, 0x48, !PT ;  /* 0x8000000003057812 */ /* 0x000fc800078e4805 */
[----:B------:R-:W-:-:S07]  /*2890*/  LOP3.LUT R7, R5, R7, RZ, 0xfc, !PT ;  /* 0x0000000705077212 */ /* 0x000fce00078efcff */
[----:B------:R-:W-:Y:S05]  /*28a0*/  @!P0 BRA `(.L_x_9) ;  /* 0x00000000007c8947 */ /* 0x000fea0003800000 */
[----:B------:R-:W-:Y:S01]  /*28b0*/  IADD3 R3, PT, PT, -R14, RZ, RZ ;  /* 0x000000ff0e037210 */ /* 0x000fe20007ffe1ff */
[----:B------:R-:W-:Y:S01]  /*28c0*/  IMAD.MOV.U32 R2, RZ, RZ, RZ ;  /* 0x000000ffff027224 */ /* 0x000fe200078e00ff */
[----:B------:R-:W-:-:S05]  /*28d0*/  DMUL.RP R6, R10, R6 ;  /* 0x000000060a067228 */ /* 0x000fca0000008000 */
[----:B------:R-:W-:-:S05]  /*28e0*/  DFMA R2, R12, -R2, R10 ;  /* 0x800000020c02722b */ /* 0x000fca000000000a */
[----:B------:R-:W-:Y:S02]  /*28f0*/  LOP3.LUT R5, R7, R5, RZ, 0x3c, !PT ;  /* 0x0000000507057212 */ /* 0x000fe400078e3cff */
[----:B------:R-:W-:-:S04]  /*2900*/  IADD3 R2, PT, PT, -R14, -0x43300000, RZ ;  /* 0xbcd000000e027810 */ /* 0x000fc80007ffe1ff */
[----:B------:R-:W-:-:S04]  /*2910*/  FSETP.NEU.AND P0, PT, |R3|, R2, PT ;  /* 0x000000020300720b */ /* 0x000fc80003f0d200 */
[----:B------:R-:W-:Y:S02]  /*2920*/  FSEL R12, R6, R12, !P0 ;  /* 0x0000000c060c7208 */ /* 0x000fe40004000000 */
[----:B------:R-:W-:Y:S01]  /*2930*/  FSEL R13, R5, R13, !P0 ;  /* 0x0000000d050d7208 */ /* 0x000fe20004000000 */
[----:B------:R-:W-:Y:S06]  /*2940*/  BRA `(.L_x_9) ;  /* 0x0000000000547947 */ /* 0x000fec0003800000 */
.L_x_8:
[----:B------:R-:W-:-:S14]  /*2950*/  DSETP.NAN.AND P0, PT, R6, R6, PT ;  /* 0x000000060600722a */ /* 0x000fdc0003f08000 */
[----:B------:R-:W-:Y:S05]  /*2960*/  @P0 BRA `(.L_x_10) ;  /* 0x0000000000440947 */ /* 0x000fea0003800000 */
[----:B------:R-:W-:-:S14]  /*2970*/  DSETP.NAN.AND P0, PT, R4, R4, PT ;  /* 0x000000040400722a */ /* 0x000fdc0003f08000 */
[----:B------:R-:W-:Y:S05]  /*2980*/  @P0 BRA `(.L_x_11) ;  /* 0x0000000000300947 */ /* 0x000fea0003800000 */
[----:B------:R-:W-:Y:S01]  /*2990*/  ISETP.NE.AND P0, PT, R19, R18, PT ;  /* 0x000000121300720c */ /* 0x000fe20003f05270 */
[----:B------:R-:W-:Y:S01]  /*29a0*/  IMAD.MOV.U32 R13, RZ, RZ, -0x80000 ;  /* 0xfff80000ff0d7424 */ /* 0x000fe200078e00ff */
[----:B------:R-:W-:-:S11]  /*29b0*/  MOV R12, 0x0 ;  /* 0x00000000000c7802 */ /* 0x000fd60000000f00 */
[----:B------:R-:W-:Y:S05]  /*29c0*/  @!P0 BRA `(.L_x_9) ;  /* 0x0000000000348947 */ /* 0x000fea0003800000 */
[----:B------:R-:W-:Y:S02]  /*29d0*/  ISETP.NE.AND P0, PT, R19, 0x7ff00000, PT ;  /* 0x7ff000001300780c */ /* 0x000fe40003f05270 */
[----:B------:R-:W-:Y:S02]  /*29e0*/  LOP3.LUT R13, R7, 0x80000000, R5, 0x48, !PT ;  /* 0x80000000070d7812 */ /* 0x000fe400078e4805 */
[----:B------:R-:W-:-:S13]  /*29f0*/  ISETP.EQ.OR P0, PT, R18, RZ, !P0 ;  /* 0x000000ff1200720c */ /* 0x000fda0004702670 */
[----:B------:R-:W-:Y:S02]  /*2a00*/  @P0 LOP3.LUT R2, R13, 0x7ff00000, RZ, 0xfc, !PT ;  /* 0x7ff000000d020812 */ /* 0x000fe400078efcff */
[----:B------:R-:W-:Y:S01]  /*2a10*/  @!P0 MOV R12, RZ ;  /* 0x000000ff000c8202 */ /* 0x000fe20000000f00 */
[----:B------:R-:W-:Y:S01]  /*2a20*/  @P0 IMAD.MOV.U32 R12, RZ, RZ, RZ ;  /* 0x000000ffff0c0224 */ /* 0x000fe200078e00ff */
[----:B------:R-:W-:Y:S01]  /*2a30*/  @P0 MOV R13, R2 ;  /* 0x00000002000d0202 */ /* 0x000fe20000000f00 */
[----:B------:R-:W-:Y:S06]  /*2a40*/  BRA `(.L_x_9) ;  /* 0x0000000000147947 */ /* 0x000fec0003800000 */
.L_x_11:
[----:B------:R-:W-:Y:S01]  /*2a50*/  LOP3.LUT R13, R5, 0x80000, RZ, 0xfc, !PT ;  /* 0x00080000050d7812 */ /* 0x000fe200078efcff */
[----:B------:R-:W-:Y:S01]  /*2a60*/  IMAD.MOV.U32 R12, RZ, RZ, R4 ;  /* 0x000000ffff0c7224 */ /* 0x000fe200078e0004 */
[----:B------:R-:W-:Y:S06]  /*2a70*/  BRA `(.L_x_9) ;  /* 0x0000000000087947 */ /* 0x000fec0003800000 */
.L_x_10:
[----:B------:R-:W-:Y:S02]  /*2a80*/  LOP3.LUT R13, R7, 0x80000, RZ, 0xfc, !PT ;  /* 0x00080000070d7812 */ /* 0x000fe400078efcff */
[----:B------:R-:W-:-:S07]  /*2a90*/  MOV R12, R6 ;  /* 0x00000006000c7202 */ /* 0x000fce0000000f00 */
.L_x_9:
[----:B------:R-:W-:Y:S01]  /*2aa0*/  IMAD.MOV.U32 R2, RZ, RZ, R0 ;  /* 0x000000ffff027224 */ /* 0x000fe200078e0000 */
[----:B------:R-:W-:-:S04]  /*2ab0*/  MOV R3, 0x0 ;  /* 0x0000000000037802 */ /* 0x000fc80000000f00 */
[----:B------:R-:W-:Y:S05]  /*2ac0*/  RET.REL.NODEC R2 `(_Z7gpuprocPKtPtPdS2_i) ;  /* 0xffffffd4024c7950 */ /* 0x000fea0003c3ffff */
.L_x_12:
[----:B------:R-:W-:-:S00]  /*2ad0*/  BRA `(.L_x_12) ;  /* 0xfffffffc00fc7947 */ /* 0x000fc0000383ffff */
[----:B------:R-:W-:-:S00]  /*2ae0*/  NOP ;  /* 0x0000000000007918 */ /* 0x000fc00000000000 */
        /* <DEDUP_REMOVED lines=9> */
.L_x_15:


//--------------------- .text._Z3addiiPi          --------------------------
	.section	.text._Z3addiiPi,"ax",@progbits
	.align	128
        .global         _Z3addiiPi
        .type           _Z3addiiPi,@function
        .size           _Z3addiiPi,(.L_x_17 - _Z3addiiPi)
        .other          _Z3addiiPi,@"STO_CUDA_ENTRY STV_DEFAULT"
_Z3addiiPi:
.text._Z3addiiPi:
[----:B------:R-:W-:Y:S08]  /*0000*/  LDC R1, c[0x0][0x37c] ;  /* 0x0000df00ff017b82 */ /* 0x000ff00000000800 */
[----:B------:R-:W0:Y:S01]  /*0010*/  LDC.64 R4, c[0x0][0x380] ;  /* 0x0000e000ff047b82 */ /* 0x000e220000000a00 */
[----:B------:R-:W1:Y:S07]  /*0020*/  LDCU.64 UR4, c[0x0][0x358] ;  /* 0x00006b00ff0477ac */ /* 0x000e6e0008000a00 */
[----:B------:R-:W1:Y:S01]  /*0030*/  LDC.64 R2, c[0x0][0x388] ;  /* 0x0000e200ff027b82 */ /* 0x000e620000000a00 */
[----:B0-----:R-:W-:-:S05]  /*0040*/  IADD3 R5, PT, PT, R5, R4, RZ ;  /* 0x0000000405057210 */ /* 0x001fca0007ffe0ff */
[----:B-1----:R-:W-:Y:S01]  /*0050*/  STG.E desc[UR4][R2.64], R5 ;  /* 0x0000000502007986 */ /* 0x002fe2000c101904 */
[----:B------:R-:W-:Y:S05]  /*0060*/  EXIT ;  /* 0x000000000000794d */ /* 0x000fea0003800000 */
.L_x_13:
        /* <DEDUP_REMOVED lines=9> */
.L_x_17:


//--------------------- .text._Z6kernelii         --------------------------
	.section	.text._Z6kernelii,"ax",@progbits
	.align	128
        .global         _Z6kernelii
        .type           _Z6kernelii,@function
        .size           _Z6kernelii,(.L_x_18 - _Z6kernelii)
        .other          _Z6kernelii,@"STO_CUDA_ENTRY STV_DEFAULT"
_Z6kernelii:
.text._Z6kernelii:
[----:B------:R-:W-:Y:S01]  /*0000*/  LDC R1, c[0x0][0x37c] ;  /* 0x0000df00ff017b82 */ /* 0x000fe20000000800 */
[----:B------:R-:W-:Y:S05]  /*0010*/  EXIT ;  /* 0x000000000000794d */ /* 0x000fea0003800000 */
.L_x_14:
        /* <DEDUP_REMOVED lines=14> */
.L_x_18:


//--------------------- .nv.shared.reserved.0     --------------------------
	.section	.nv.shared.reserved.0,"aw",@nobits
	.weak		__nv_reservedSMEM_offset_0_alias
	.size		__nv_reservedSMEM_offset_0_alias, 0, 64
	.other		__nv_reservedSMEM_offset_0_alias,@"STO_CUDA_RESERVED_SHARED STV_DEFAULT"
__nv_reservedSMEM_offset_0_alias:
	.zero		0
	.zero		64


//--------------------- .nv.constant0._Z7gpuprocPKtPtPdS2_i --------------------------
	.section	.nv.constant0._Z7gpuprocPKtPtPdS2_i,"a",@progbits
	.sectionflags	@""
	.align	4
.nv.constant0._Z7gpuprocPKtPtPdS2_i:
	.zero		932


//--------------------- .nv.constant0._Z3addiiPi  --------------------------
	.section	.nv.constant0._Z3addiiPi,"a",@progbits
	.sectionflags	@""
	.align	4
.nv.constant0._Z3addiiPi:
	.zero		912


//--------------------- .nv.constant0._Z6kernelii --------------------------
	.section	.nv.constant0._Z6kernelii,"a",@progbits
	.sectionflags	@""
	.align	4
.nv.constant0._Z6kernelii:
	.zero		904


//--------------------- SYMBOLS --------------------------

	.type		.nv.reservedSmem.offset0,@object
	.size		.nv.reservedSmem.offset0,0x4
